//
// Generated by NVIDIA NVVM Compiler
//
// Compiler Build ID: CL-36424714
// Cuda compilation tools, release 13.0, V13.0.88
// Based on NVVM 20.0.0
//

.version 9.0
.target sm_100
.address_size 64

	// .globl	_Z14initialize_rngP17curandStateXORWOWy
.global .align 4 .b8 precalc_xorwow_matrix[102400];
.global .align 4 .b8 precalc_xorwow_offset_matrix[102400];
.global .align 4 .b8 mrg32k3aM1[2304];
.global .align 4 .b8 mrg32k3aM2[2304];
.global .align 4 .b8 mrg32k3aM1SubSeq[2016];
.global .align 4 .b8 mrg32k3aM2SubSeq[2016];
.global .align 4 .b8 mrg32k3aM1Seq[2304];
.global .align 4 .b8 mrg32k3aM2Seq[2304];
.const .align 8 .b8 __cr_lgamma_table[72];

.visible .entry _Z14initialize_rngP17curandStateXORWOWy(
	.param .u64 .ptr .align 1 _Z14initialize_rngP17curandStateXORWOWy_param_0,
	.param .u64 _Z14initialize_rngP17curandStateXORWOWy_param_1
)
{
	.reg .pred 	%p<24>;
	.reg .b32 	%r<413>;
	.reg .b64 	%rd<19>;

	ld.param.u64 	%rd8, [_Z14initialize_rngP17curandStateXORWOWy_param_0];
	ld.param.u64 	%rd9, [_Z14initialize_rngP17curandStateXORWOWy_param_1];
	cvta.to.global.u64 	%rd10, %rd8;
	mov.u32 	%r182, %ctaid.x;
	mov.u32 	%r183, %ntid.x;
	mov.u32 	%r184, %tid.x;
	mad.lo.s32 	%r185, %r182, %r183, %r184;
	cvt.s64.s32 	%rd18, %r185;
	mul.wide.s32 	%rd11, %r185, 48;
	add.s64 	%rd2, %rd10, %rd11;
	cvt.u32.u64 	%r186, %rd9;
	xor.b32  	%r187, %r186, -1429050551;
	mul.lo.s32 	%r188, %r187, 1099087573;
	{ .reg .b32 tmp; mov.b64 {tmp, %r189}, %rd9; }
	xor.b32  	%r190, %r189, -136515619;
	mul.lo.s32 	%r191, %r190, -1703105765;
	add.s32 	%r192, %r188, %r191;
	add.s32 	%r193, %r192, 6615241;
	add.s32 	%r194, %r188, 123456789;
	st.global.v2.u32 	[%rd2], {%r193, %r194};
	xor.b32  	%r195, %r188, 362436069;
	add.s32 	%r196, %r191, 521288629;
	st.global.v2.u32 	[%rd2+8], {%r195, %r196};
	xor.b32  	%r197, %r191, 88675123;
	add.s32 	%r198, %r188, 5783321;
	st.global.v2.u32 	[%rd2+16], {%r197, %r198};
	setp.eq.s32 	%p1, %r185, 0;
	@%p1 bra 	$L__BB0_42;
	mov.b32 	%r319, 0;
$L__BB0_2:
	and.b64  	%rd4, %rd18, 3;
	setp.eq.s64 	%p2, %rd4, 0;
	@%p2 bra 	$L__BB0_41;
	mul.wide.u32 	%rd12, %r319, 3200;
	mov.u64 	%rd13, precalc_xorwow_matrix;
	add.s64 	%rd5, %rd13, %rd12;
	cvt.u32.u64 	%r2, %rd4;
	mov.b32 	%r320, 0;
$L__BB0_4:
	mov.b32 	%r333, 0;
	mov.u32 	%r334, %r333;
	mov.u32 	%r335, %r333;
	mov.u32 	%r336, %r333;
	mov.u32 	%r337, %r333;
	mov.u32 	%r326, %r333;
$L__BB0_5:
	mul.wide.u32 	%rd14, %r326, 4;
	add.s64 	%rd15, %rd2, %rd14;
	ld.global.u32 	%r10, [%rd15+4];
	shl.b32 	%r11, %r326, 5;
	mov.b32 	%r332, 0;
$L__BB0_6:
	.pragma "nounroll";
	shr.u32 	%r203, %r10, %r332;
	and.b32  	%r204, %r203, 1;
	setp.eq.b32 	%p3, %r204, 1;
	not.pred 	%p4, %p3;
	add.s32 	%r205, %r11, %r332;
	mul.lo.s32 	%r206, %r205, 5;
	mul.wide.u32 	%rd16, %r206, 4;
	add.s64 	%rd6, %rd5, %rd16;
	@%p4 bra 	$L__BB0_8;
	ld.global.u32 	%r207, [%rd6];
	xor.b32  	%r337, %r337, %r207;
	ld.global.u32 	%r208, [%rd6+4];
	xor.b32  	%r336, %r336, %r208;
	ld.global.u32 	%r209, [%rd6+8];
	xor.b32  	%r335, %r335, %r209;
	ld.global.u32 	%r210, [%rd6+12];
	xor.b32  	%r334, %r334, %r210;
	ld.global.u32 	%r211, [%rd6+16];
	xor.b32  	%r333, %r333, %r211;
$L__BB0_8:
	and.b32  	%r213, %r203, 2;
	setp.eq.s32 	%p5, %r213, 0;
	@%p5 bra 	$L__BB0_10;
	ld.global.u32 	%r214, [%rd6+20];
	xor.b32  	%r337, %r337, %r214;
	ld.global.u32 	%r215, [%rd6+24];
	xor.b32  	%r336, %r336, %r215;
	ld.global.u32 	%r216, [%rd6+28];
	xor.b32  	%r335, %r335, %r216;
	ld.global.u32 	%r217, [%rd6+32];
	xor.b32  	%r334, %r334, %r217;
	ld.global.u32 	%r218, [%rd6+36];
	xor.b32  	%r333, %r333, %r218;
$L__BB0_10:
	and.b32  	%r220, %r203, 4;
	setp.eq.s32 	%p6, %r220, 0;
	@%p6 bra 	$L__BB0_12;
	ld.global.u32 	%r221, [%rd6+40];
	xor.b32  	%r337, %r337, %r221;
	ld.global.u32 	%r222, [%rd6+44];
	xor.b32  	%r336, %r336, %r222;
	ld.global.u32 	%r223, [%rd6+48];
	xor.b32  	%r335, %r335, %r223;
	ld.global.u32 	%r224, [%rd6+52];
	xor.b32  	%r334, %r334, %r224;
	ld.global.u32 	%r225, [%rd6+56];
	xor.b32  	%r333, %r333, %r225;
$L__BB0_12:
	and.b32  	%r227, %r203, 8;
	setp.eq.s32 	%p7, %r227, 0;
	@%p7 bra 	$L__BB0_14;
	ld.global.u32 	%r228, [%rd6+60];
	xor.b32  	%r337, %r337, %r228;
	ld.global.u32 	%r229, [%rd6+64];
	xor.b32  	%r336, %r336, %r229;
	ld.global.u32 	%r230, [%rd6+68];
	xor.b32  	%r335, %r335, %r230;
	ld.global.u32 	%r231, [%rd6+72];
	xor.b32  	%r334, %r334, %r231;
	ld.global.u32 	%r232, [%rd6+76];
	xor.b32  	%r333, %r333, %r232;
$L__BB0_14:
	and.b32  	%r234, %r203, 16;
	setp.eq.s32 	%p8, %r234, 0;
	@%p8 bra 	$L__BB0_16;
	ld.global.u32 	%r235, [%rd6+80];
	xor.b32  	%r337, %r337, %r235;
	ld.global.u32 	%r236, [%rd6+84];
	xor.b32  	%r336, %r336, %r236;
	ld.global.u32 	%r237, [%rd6+88];
	xor.b32  	%r335, %r335, %r237;
	ld.global.u32 	%r238, [%rd6+92];
	xor.b32  	%r334, %r334, %r238;
	ld.global.u32 	%r239, [%rd6+96];
	xor.b32  	%r333, %r333, %r239;
$L__BB0_16:
	and.b32  	%r241, %r203, 32;
	setp.eq.s32 	%p9, %r241, 0;
	@%p9 bra 	$L__BB0_18;
	ld.global.u32 	%r242, [%rd6+100];
	xor.b32  	%r337, %r337, %r242;
	ld.global.u32 	%r243, [%rd6+104];
	xor.b32  	%r336, %r336, %r243;
	ld.global.u32 	%r244, [%rd6+108];
	xor.b32  	%r335, %r335, %r244;
	ld.global.u32 	%r245, [%rd6+112];
	xor.b32  	%r334, %r334, %r245;
	ld.global.u32 	%r246, [%rd6+116];
	xor.b32  	%r333, %r333, %r246;
$L__BB0_18:
	and.b32  	%r248, %r203, 64;
	setp.eq.s32 	%p10, %r248, 0;
	@%p10 bra 	$L__BB0_20;
	ld.global.u32 	%r249, [%rd6+120];
	xor.b32  	%r337, %r337, %r249;
	ld.global.u32 	%r250, [%rd6+124];
	xor.b32  	%r336, %r336, %r250;
	ld.global.u32 	%r251, [%rd6+128];
	xor.b32  	%r335, %r335, %r251;
	ld.global.u32 	%r252, [%rd6+132];
	xor.b32  	%r334, %r334, %r252;
	ld.global.u32 	%r253, [%rd6+136];
	xor.b32  	%r333, %r333, %r253;
$L__BB0_20:
	and.b32  	%r255, %r203, 128;
	setp.eq.s32 	%p11, %r255, 0;
	@%p11 bra 	$L__BB0_22;
	ld.global.u32 	%r256, [%rd6+140];
	xor.b32  	%r337, %r337, %r256;
	ld.global.u32 	%r257, [%rd6+144];
	xor.b32  	%r336, %r336, %r257;
	ld.global.u32 	%r258, [%rd6+148];
	xor.b32  	%r335, %r335, %r258;
	ld.global.u32 	%r259, [%rd6+152];
	xor.b32  	%r334, %r334, %r259;
	ld.global.u32 	%r260, [%rd6+156];
	xor.b32  	%r333, %r333, %r260;
$L__BB0_22:
	and.b32  	%r262, %r203, 256;
	setp.eq.s32 	%p12, %r262, 0;
	@%p12 bra 	$L__BB0_24;
	ld.global.u32 	%r263, [%rd6+160];
	xor.b32  	%r337, %r337, %r263;
	ld.global.u32 	%r264, [%rd6+164];
	xor.b32  	%r336, %r336, %r264;
	ld.global.u32 	%r265, [%rd6+168];
	xor.b32  	%r335, %r335, %r265;
	ld.global.u32 	%r266, [%rd6+172];
	xor.b32  	%r334, %r334, %r266;
	ld.global.u32 	%r267, [%rd6+176];
	xor.b32  	%r333, %r333, %r267;
$L__BB0_24:
	and.b32  	%r269, %r203, 512;
	setp.eq.s32 	%p13, %r269, 0;
	@%p13 bra 	$L__BB0_26;
	ld.global.u32 	%r270, [%rd6+180];
	xor.b32  	%r337, %r337, %r270;
	ld.global.u32 	%r271, [%rd6+184];
	xor.b32  	%r336, %r336, %r271;
	ld.global.u32 	%r272, [%rd6+188];
	xor.b32  	%r335, %r335, %r272;
	ld.global.u32 	%r273, [%rd6+192];
	xor.b32  	%r334, %r334, %r273;
	ld.global.u32 	%r274, [%rd6+196];
	xor.b32  	%r333, %r333, %r274;
$L__BB0_26:
	and.b32  	%r276, %r203, 1024;
	setp.eq.s32 	%p14, %r276, 0;
	@%p14 bra 	$L__BB0_28;
	ld.global.u32 	%r277, [%rd6+200];
	xor.b32  	%r337, %r337, %r277;
	ld.global.u32 	%r278, [%rd6+204];
	xor.b32  	%r336, %r336, %r278;
	ld.global.u32 	%r279, [%rd6+208];
	xor.b32  	%r335, %r335, %r279;
	ld.global.u32 	%r280, [%rd6+212];
	xor.b32  	%r334, %r334, %r280;
	ld.global.u32 	%r281, [%rd6+216];
	xor.b32  	%r333, %r333, %r281;
$L__BB0_28:
	and.b32  	%r283, %r203, 2048;
	setp.eq.s32 	%p15, %r283, 0;
	@%p15 bra 	$L__BB0_30;
	ld.global.u32 	%r284, [%rd6+220];
	xor.b32  	%r337, %r337, %r284;
	ld.global.u32 	%r285, [%rd6+224];
	xor.b32  	%r336, %r336, %r285;
	ld.global.u32 	%r286, [%rd6+228];
	xor.b32  	%r335, %r335, %r286;
	ld.global.u32 	%r287, [%rd6+232];
	xor.b32  	%r334, %r334, %r287;
	ld.global.u32 	%r288, [%rd6+236];
	xor.b32  	%r333, %r333, %r288;
$L__BB0_30:
	and.b32  	%r290, %r203, 4096;
	setp.eq.s32 	%p16, %r290, 0;
	@%p16 bra 	$L__BB0_32;
	ld.global.u32 	%r291, [%rd6+240];
	xor.b32  	%r337, %r337, %r291;
	ld.global.u32 	%r292, [%rd6+244];
	xor.b32  	%r336, %r336, %r292;
	ld.global.u32 	%r293, [%rd6+248];
	xor.b32  	%r335, %r335, %r293;
	ld.global.u32 	%r294, [%rd6+252];
	xor.b32  	%r334, %r334, %r294;
	ld.global.u32 	%r295, [%rd6+256];
	xor.b32  	%r333, %r333, %r295;
$L__BB0_32:
	and.b32  	%r297, %r203, 8192;
	setp.eq.s32 	%p17, %r297, 0;
	@%p17 bra 	$L__BB0_34;
	ld.global.u32 	%r298, [%rd6+260];
	xor.b32  	%r337, %r337, %r298;
	ld.global.u32 	%r299, [%rd6+264];
	xor.b32  	%r336, %r336, %r299;
	ld.global.u32 	%r300, [%rd6+268];
	xor.b32  	%r335, %r335, %r300;
	ld.global.u32 	%r301, [%rd6+272];
	xor.b32  	%r334, %r334, %r301;
	ld.global.u32 	%r302, [%rd6+276];
	xor.b32  	%r333, %r333, %r302;
$L__BB0_34:
	and.b32  	%r304, %r203, 16384;
	setp.eq.s32 	%p18, %r304, 0;
	@%p18 bra 	$L__BB0_36;
	ld.global.u32 	%r305, [%rd6+280];
	xor.b32  	%r337, %r337, %r305;
	ld.global.u32 	%r306, [%rd6+284];
	xor.b32  	%r336, %r336, %r306;
	ld.global.u32 	%r307, [%rd6+288];
	xor.b32  	%r335, %r335, %r307;
	ld.global.u32 	%r308, [%rd6+292];
	xor.b32  	%r334, %r334, %r308;
	ld.global.u32 	%r309, [%rd6+296];
	xor.b32  	%r333, %r333, %r309;
$L__BB0_36:
	and.b32  	%r311, %r203, 32768;
	setp.eq.s32 	%p19, %r311, 0;
	@%p19 bra 	$L__BB0_38;
	ld.global.u32 	%r312, [%rd6+300];
	xor.b32  	%r337, %r337, %r312;
	ld.global.u32 	%r313, [%rd6+304];
	xor.b32  	%r336, %r336, %r313;
	ld.global.u32 	%r314, [%rd6+308];
	xor.b32  	%r335, %r335, %r314;
	ld.global.u32 	%r315, [%rd6+312];
	xor.b32  	%r334, %r334, %r315;
	ld.global.u32 	%r316, [%rd6+316];
	xor.b32  	%r333, %r333, %r316;
$L__BB0_38:
	add.s32 	%r332, %r332, 16;
	setp.ne.s32 	%p20, %r332, 32;
	@%p20 bra 	$L__BB0_6;
	mad.lo.s32 	%r317, %r326, -31, %r11;
	add.s32 	%r326, %r317, 1;
	setp.ne.s32 	%p21, %r326, 5;
	@%p21 bra 	$L__BB0_5;
	st.global.u32 	[%rd2+4], %r337;
	st.global.u32 	[%rd2+8], %r336;
	st.global.u32 	[%rd2+12], %r335;
	st.global.u32 	[%rd2+16], %r334;
	st.global.u32 	[%rd2+20], %r333;
	add.s32 	%r320, %r320, 1;
	setp.lt.u32 	%p22, %r320, %r2;
	@%p22 bra 	$L__BB0_4;
$L__BB0_41:
	shr.u64 	%rd7, %rd18, 2;
	add.s32 	%r319, %r319, 1;
	setp.gt.u64 	%p23, %rd18, 3;
	mov.u64 	%rd18, %rd7;
	@%p23 bra 	$L__BB0_2;
$L__BB0_42:
	mov.b32 	%r318, 0;
	st.global.v2.u32 	[%rd2+24], {%r318, %r318};
	st.global.u32 	[%rd2+32], %r318;
	mov.b64 	%rd17, 0;
	st.global.u64 	[%rd2+40], %rd17;
	ret;

}
	// .globl	_Z20rrt_iteration_kernelP4NodePiPK8ObstacleiP17curandStateXORWOWS1_S1_
.visible .entry _Z20rrt_iteration_kernelP4NodePiPK8ObstacleiP17curandStateXORWOWS1_S1_(
	.param .u64 .ptr .align 1 _Z20rrt_iteration_kernelP4NodePiPK8ObstacleiP17curandStateXORWOWS1_S1__param_0,
	.param .u64 .ptr .align 1 _Z20rrt_iteration_kernelP4NodePiPK8ObstacleiP17curandStateXORWOWS1_S1__param_1,
	.param .u64 .ptr .align 1 _Z20rrt_iteration_kernelP4NodePiPK8ObstacleiP17curandStateXORWOWS1_S1__param_2,
	.param .u32 _Z20rrt_iteration_kernelP4NodePiPK8ObstacleiP17curandStateXORWOWS1_S1__param_3,
	.param .u64 .ptr .align 1 _Z20rrt_iteration_kernelP4NodePiPK8ObstacleiP17curandStateXORWOWS1_S1__param_4,
	.param .u64 .ptr .align 1 _Z20rrt_iteration_kernelP4NodePiPK8ObstacleiP17curandStateXORWOWS1_S1__param_5,
	.param .u64 .ptr .align 1 _Z20rrt_iteration_kernelP4NodePiPK8ObstacleiP17curandStateXORWOWS1_S1__param_6
)
{
	.reg .pred 	%p<44>;
	.reg .b32 	%r<134>;
	.reg .b32 	%f<165>;
	.reg .b64 	%rd<37>;
	.reg .b64 	%fd<2>;

	ld.param.u64 	%rd12, [_Z20rrt_iteration_kernelP4NodePiPK8ObstacleiP17curandStateXORWOWS1_S1__param_0];
	ld.param.u64 	%rd13, [_Z20rrt_iteration_kernelP4NodePiPK8ObstacleiP17curandStateXORWOWS1_S1__param_1];
	ld.param.u32 	%r46, [_Z20rrt_iteration_kernelP4NodePiPK8ObstacleiP17curandStateXORWOWS1_S1__param_3];
	ld.param.u64 	%rd14, [_Z20rrt_iteration_kernelP4NodePiPK8ObstacleiP17curandStateXORWOWS1_S1__param_4];
	ld.param.u64 	%rd15, [_Z20rrt_iteration_kernelP4NodePiPK8ObstacleiP17curandStateXORWOWS1_S1__param_5];
	cvta.to.global.u64 	%rd1, %rd12;
	cvta.to.global.u64 	%rd2, %rd13;
	cvta.to.global.u64 	%rd3, %rd15;
	cvta.to.global.u64 	%rd16, %rd14;
	mov.u32 	%r47, %ctaid.x;
	mov.u32 	%r48, %ntid.x;
	mov.u32 	%r49, %tid.x;
	mad.lo.s32 	%r50, %r47, %r48, %r49;
	mul.wide.s32 	%rd17, %r50, 48;
	add.s64 	%rd4, %rd16, %rd17;
	ld.global.v2.u32 	{%r1, %r2}, [%rd4];
	ld.global.v2.u32 	{%r115, %r114}, [%rd4+8];
	ld.global.v2.u32 	{%r117, %r118}, [%rd4+16];
	ld.global.v2.u32 	{%r7, %r8}, [%rd4+24];
	ld.global.f32 	%f1, [%rd4+32];
	ld.global.f64 	%fd1, [%rd4+40];
	ld.global.u32 	%r51, [%rd3];
	setp.eq.s32 	%p1, %r51, 1;
	@%p1 bra 	$L__BB1_39;
	ld.global.u32 	%r9, [%rd2];
	add.s32 	%r52, %r9, -2000000;
	setp.lt.u32 	%p2, %r52, -1999999;
	@%p2 bra 	$L__BB1_39;
	shr.u32 	%r53, %r2, 2;
	xor.b32  	%r54, %r53, %r2;
	shl.b32 	%r55, %r118, 4;
	shl.b32 	%r56, %r54, 1;
	xor.b32  	%r57, %r55, %r56;
	xor.b32  	%r58, %r57, %r118;
	xor.b32  	%r119, %r58, %r54;
	add.s32 	%r116, %r1, 362437;
	add.s32 	%r59, %r119, %r116;
	cvt.rn.f32.u32 	%f28, %r59;
	fma.rn.f32 	%f29, %f28, 0f2F800000, 0f2F000000;
	setp.lt.f32 	%p3, %f29, 0f3DCCCCCD;
	mov.f32 	%f158, 0f4485C99A;
	mov.f32 	%f157, 0f450A8CCD;
	@%p3 bra 	$L__BB1_4;
	shr.u32 	%r60, %r115, 2;
	xor.b32  	%r61, %r60, %r115;
	shl.b32 	%r62, %r119, 4;
	shl.b32 	%r63, %r61, 1;
	xor.b32  	%r64, %r63, %r62;
	xor.b32  	%r65, %r64, %r61;
	xor.b32  	%r12, %r65, %r119;
	add.s32 	%r66, %r1, %r12;
	add.s32 	%r67, %r66, 724874;
	cvt.rn.f32.u32 	%f30, %r67;
	fma.rn.f32 	%f31, %f30, 0f2F800000, 0f2F000000;
	mul.f32 	%f157, %f31, 0f452F0333;
	shr.u32 	%r68, %r114, 2;
	xor.b32  	%r69, %r68, %r114;
	shl.b32 	%r70, %r12, 4;
	shl.b32 	%r71, %r69, 1;
	xor.b32  	%r72, %r71, %r70;
	xor.b32  	%r73, %r72, %r69;
	xor.b32  	%r13, %r73, %r12;
	add.s32 	%r116, %r1, 1087311;
	add.s32 	%r74, %r13, %r116;
	cvt.rn.f32.u32 	%f32, %r74;
	fma.rn.f32 	%f33, %f32, 0f2F800000, 0f2F000000;
	mul.f32 	%f158, %f33, 0f44C11666;
	mov.u32 	%r114, %r118;
	mov.u32 	%r115, %r117;
	mov.u32 	%r117, %r119;
	mov.u32 	%r118, %r12;
	mov.u32 	%r119, %r13;
$L__BB1_4:
	setp.lt.u32 	%p4, %r9, 8;
	mov.b32 	%r131, -1;
	mov.f32 	%f160, 0f7F800000;
	mov.b32 	%r126, 0;
	@%p4 bra 	$L__BB1_7;
	add.s64 	%rd36, %rd1, 48;
	mov.b32 	%r131, -1;
	mov.f32 	%f160, 0f7F800000;
	mov.b32 	%r120, 0;
$L__BB1_6:
	.pragma "nounroll";
	ld.global.f32 	%f36, [%rd36+-48];
	ld.global.f32 	%f37, [%rd36+-44];
	sub.f32 	%f38, %f36, %f157;
	sub.f32 	%f39, %f37, %f158;
	mul.f32 	%f40, %f39, %f39;
	fma.rn.f32 	%f41, %f38, %f38, %f40;
	setp.lt.f32 	%p5, %f41, %f160;
	selp.b32 	%r80, %r120, %r131, %p5;
	selp.f32 	%f42, %f41, %f160, %p5;
	ld.global.f32 	%f43, [%rd36+-36];
	ld.global.f32 	%f44, [%rd36+-32];
	sub.f32 	%f45, %f43, %f157;
	sub.f32 	%f46, %f44, %f158;
	mul.f32 	%f47, %f46, %f46;
	fma.rn.f32 	%f48, %f45, %f45, %f47;
	setp.lt.f32 	%p6, %f48, %f42;
	add.s32 	%r81, %r120, 1;
	selp.b32 	%r82, %r81, %r80, %p6;
	selp.f32 	%f49, %f48, %f42, %p6;
	ld.global.f32 	%f50, [%rd36+-24];
	ld.global.f32 	%f51, [%rd36+-20];
	sub.f32 	%f52, %f50, %f157;
	sub.f32 	%f53, %f51, %f158;
	mul.f32 	%f54, %f53, %f53;
	fma.rn.f32 	%f55, %f52, %f52, %f54;
	setp.lt.f32 	%p7, %f55, %f49;
	add.s32 	%r83, %r120, 2;
	selp.b32 	%r84, %r83, %r82, %p7;
	selp.f32 	%f56, %f55, %f49, %p7;
	ld.global.f32 	%f57, [%rd36+-12];
	ld.global.f32 	%f58, [%rd36+-8];
	sub.f32 	%f59, %f57, %f157;
	sub.f32 	%f60, %f58, %f158;
	mul.f32 	%f61, %f60, %f60;
	fma.rn.f32 	%f62, %f59, %f59, %f61;
	setp.lt.f32 	%p8, %f62, %f56;
	add.s32 	%r85, %r120, 3;
	selp.b32 	%r86, %r85, %r84, %p8;
	selp.f32 	%f63, %f62, %f56, %p8;
	ld.global.f32 	%f64, [%rd36];
	ld.global.f32 	%f65, [%rd36+4];
	sub.f32 	%f66, %f64, %f157;
	sub.f32 	%f67, %f65, %f158;
	mul.f32 	%f68, %f67, %f67;
	fma.rn.f32 	%f69, %f66, %f66, %f68;
	setp.lt.f32 	%p9, %f69, %f63;
	add.s32 	%r87, %r120, 4;
	selp.b32 	%r88, %r87, %r86, %p9;
	selp.f32 	%f70, %f69, %f63, %p9;
	ld.global.f32 	%f71, [%rd36+12];
	ld.global.f32 	%f72, [%rd36+16];
	sub.f32 	%f73, %f71, %f157;
	sub.f32 	%f74, %f72, %f158;
	mul.f32 	%f75, %f74, %f74;
	fma.rn.f32 	%f76, %f73, %f73, %f75;
	setp.lt.f32 	%p10, %f76, %f70;
	add.s32 	%r89, %r120, 5;
	selp.b32 	%r90, %r89, %r88, %p10;
	selp.f32 	%f77, %f76, %f70, %p10;
	ld.global.f32 	%f78, [%rd36+24];
	ld.global.f32 	%f79, [%rd36+28];
	sub.f32 	%f80, %f78, %f157;
	sub.f32 	%f81, %f79, %f158;
	mul.f32 	%f82, %f81, %f81;
	fma.rn.f32 	%f83, %f80, %f80, %f82;
	setp.lt.f32 	%p11, %f83, %f77;
	add.s32 	%r91, %r120, 6;
	selp.b32 	%r92, %r91, %r90, %p11;
	selp.f32 	%f84, %f83, %f77, %p11;
	ld.global.f32 	%f85, [%rd36+36];
	ld.global.f32 	%f86, [%rd36+40];
	sub.f32 	%f87, %f85, %f157;
	sub.f32 	%f88, %f86, %f158;
	mul.f32 	%f89, %f88, %f88;
	fma.rn.f32 	%f90, %f87, %f87, %f89;
	setp.lt.f32 	%p12, %f90, %f84;
	add.s32 	%r93, %r120, 7;
	selp.b32 	%r131, %r93, %r92, %p12;
	selp.f32 	%f160, %f90, %f84, %p12;
	add.s64 	%rd36, %rd36, 96;
	add.s32 	%r120, %r120, 8;
	and.b32  	%r126, %r9, 2097144;
	setp.ne.s32 	%p13, %r120, %r126;
	@%p13 bra 	$L__BB1_6;
$L__BB1_7:
	and.b32  	%r94, %r9, 7;
	setp.eq.s32 	%p14, %r94, 0;
	@%p14 bra 	$L__BB1_15;
	setp.lt.u32 	%p15, %r94, 4;
	@%p15 bra 	$L__BB1_10;
	mul.wide.u32 	%rd18, %r126, 12;
	add.s64 	%rd19, %rd1, %rd18;
	ld.global.f32 	%f91, [%rd19];
	ld.global.f32 	%f92, [%rd19+4];
	sub.f32 	%f93, %f91, %f157;
	sub.f32 	%f94, %f92, %f158;
	mul.f32 	%f95, %f94, %f94;
	fma.rn.f32 	%f96, %f93, %f93, %f95;
	setp.lt.f32 	%p16, %f96, %f160;
	selp.b32 	%r97, %r126, %r131, %p16;
	selp.f32 	%f97, %f96, %f160, %p16;
	add.s32 	%r98, %r126, 1;
	ld.global.f32 	%f98, [%rd19+12];
	ld.global.f32 	%f99, [%rd19+16];
	sub.f32 	%f100, %f98, %f157;
	sub.f32 	%f101, %f99, %f158;
	mul.f32 	%f102, %f101, %f101;
	fma.rn.f32 	%f103, %f100, %f100, %f102;
	setp.lt.f32 	%p17, %f103, %f97;
	selp.b32 	%r99, %r98, %r97, %p17;
	selp.f32 	%f104, %f103, %f97, %p17;
	add.s32 	%r100, %r126, 2;
	ld.global.f32 	%f105, [%rd19+24];
	ld.global.f32 	%f106, [%rd19+28];
	sub.f32 	%f107, %f105, %f157;
	sub.f32 	%f108, %f106, %f158;
	mul.f32 	%f109, %f108, %f108;
	fma.rn.f32 	%f110, %f107, %f107, %f109;
	setp.lt.f32 	%p18, %f110, %f104;
	selp.b32 	%r101, %r100, %r99, %p18;
	selp.f32 	%f111, %f110, %f104, %p18;
	add.s32 	%r102, %r126, 3;
	ld.global.f32 	%f112, [%rd19+36];
	ld.global.f32 	%f113, [%rd19+40];
	sub.f32 	%f114, %f112, %f157;
	sub.f32 	%f115, %f113, %f158;
	mul.f32 	%f116, %f115, %f115;
	fma.rn.f32 	%f117, %f114, %f114, %f116;
	setp.lt.f32 	%p19, %f117, %f111;
	selp.b32 	%r131, %r102, %r101, %p19;
	selp.f32 	%f160, %f117, %f111, %p19;
	add.s32 	%r126, %r126, 4;
$L__BB1_10:
	and.b32  	%r103, %r9, 3;
	setp.eq.s32 	%p20, %r103, 0;
	@%p20 bra 	$L__BB1_15;
	setp.eq.s32 	%p21, %r103, 1;
	@%p21 bra 	$L__BB1_13;
	mul.wide.u32 	%rd20, %r126, 12;
	add.s64 	%rd21, %rd1, %rd20;
	ld.global.f32 	%f118, [%rd21];
	ld.global.f32 	%f119, [%rd21+4];
	sub.f32 	%f120, %f118, %f157;
	sub.f32 	%f121, %f119, %f158;
	mul.f32 	%f122, %f121, %f121;
	fma.rn.f32 	%f123, %f120, %f120, %f122;
	setp.lt.f32 	%p22, %f123, %f160;
	selp.b32 	%r106, %r126, %r131, %p22;
	selp.f32 	%f124, %f123, %f160, %p22;
	add.s32 	%r107, %r126, 1;
	ld.global.f32 	%f125, [%rd21+12];
	ld.global.f32 	%f126, [%rd21+16];
	sub.f32 	%f127, %f125, %f157;
	sub.f32 	%f128, %f126, %f158;
	mul.f32 	%f129, %f128, %f128;
	fma.rn.f32 	%f130, %f127, %f127, %f129;
	setp.lt.f32 	%p23, %f130, %f124;
	selp.b32 	%r131, %r107, %r106, %p23;
	selp.f32 	%f160, %f130, %f124, %p23;
	add.s32 	%r126, %r126, 2;
$L__BB1_13:
	and.b32  	%r108, %r9, 1;
	setp.eq.b32 	%p24, %r108, 1;
	not.pred 	%p25, %p24;
	@%p25 bra 	$L__BB1_15;
	mul.wide.u32 	%rd22, %r126, 12;
	add.s64 	%rd23, %rd1, %rd22;
	ld.global.f32 	%f131, [%rd23];
	ld.global.f32 	%f132, [%rd23+4];
	sub.f32 	%f133, %f131, %f157;
	sub.f32 	%f134, %f132, %f158;
	mul.f32 	%f135, %f134, %f134;
	fma.rn.f32 	%f136, %f133, %f133, %f135;
	setp.lt.f32 	%p26, %f136, %f160;
	selp.b32 	%r131, %r126, %r131, %p26;
$L__BB1_15:
	setp.ne.s32 	%p27, %r131, -1;
	@%p27 bra 	$L__BB1_17;
	st.global.v2.u32 	[%rd4], {%r116, %r115};
	st.global.v2.u32 	[%rd4+8], {%r114, %r117};
	st.global.v2.u32 	[%rd4+16], {%r118, %r119};
	st.global.v2.u32 	[%rd4+24], {%r7, %r8};
	st.global.f32 	[%rd4+32], %f1;
	st.global.f64 	[%rd4+40], %fd1;
	bra.uni 	$L__BB1_39;
$L__BB1_17:
	mul.wide.s32 	%rd24, %r131, 12;
	add.s64 	%rd25, %rd1, %rd24;
	ld.global.f32 	%f13, [%rd25];
	ld.global.f32 	%f14, [%rd25+4];
	sub.f32 	%f15, %f157, %f13;
	sub.f32 	%f16, %f158, %f14;
	mul.f32 	%f137, %f16, %f16;
	fma.rn.f32 	%f138, %f15, %f15, %f137;
	sqrt.rn.f32 	%f17, %f138;
	setp.le.f32 	%p28, %f17, 0f41200000;
	@%p28 bra 	$L__BB1_19;
	mov.f32 	%f139, 0f41200000;
	div.rn.f32 	%f140, %f139, %f17;
	fma.rn.f32 	%f157, %f15, %f140, %f13;
	fma.rn.f32 	%f158, %f16, %f140, %f14;
$L__BB1_19:
	max.f32 	%f141, %f157, 0f00000000;
	min.f32 	%f22, %f141, 0f452F0333;
	max.f32 	%f142, %f158, 0f00000000;
	min.f32 	%f23, %f142, 0f44C11666;
	setp.lt.s32 	%p29, %r46, 1;
	@%p29 bra 	$L__BB1_26;
	mov.b32 	%r132, 0;
$L__BB1_21:
	ld.param.u64 	%rd33, [_Z20rrt_iteration_kernelP4NodePiPK8ObstacleiP17curandStateXORWOWS1_S1__param_2];
	cvta.to.global.u64 	%rd26, %rd33;
	mul.wide.u32 	%rd27, %r132, 16;
	add.s64 	%rd8, %rd26, %rd27;
	ld.global.f32 	%f143, [%rd8];
	setp.ltu.f32 	%p30, %f22, %f143;
	@%p30 bra 	$L__BB1_25;
	ld.global.f32 	%f144, [%rd8+8];
	setp.gtu.f32 	%p31, %f22, %f144;
	@%p31 bra 	$L__BB1_25;
	ld.global.f32 	%f145, [%rd8+4];
	setp.ltu.f32 	%p32, %f23, %f145;
	@%p32 bra 	$L__BB1_25;
	ld.global.f32 	%f146, [%rd8+12];
	setp.le.f32 	%p33, %f23, %f146;
	@%p33 bra 	$L__BB1_38;
$L__BB1_25:
	add.s32 	%r132, %r132, 1;
	setp.ne.s32 	%p34, %r132, %r46;
	@%p34 bra 	$L__BB1_21;
$L__BB1_26:
	add.f32 	%f147, %f13, %f22;
	mul.f32 	%f24, %f147, 0f3F000000;
	add.f32 	%f148, %f14, %f23;
	mul.f32 	%f25, %f148, 0f3F000000;
	@%p29 bra 	$L__BB1_33;
	mov.b32 	%r133, 0;
$L__BB1_28:
	ld.param.u64 	%rd34, [_Z20rrt_iteration_kernelP4NodePiPK8ObstacleiP17curandStateXORWOWS1_S1__param_2];
	cvta.to.global.u64 	%rd28, %rd34;
	mul.wide.u32 	%rd29, %r133, 16;
	add.s64 	%rd9, %rd28, %rd29;
	ld.global.f32 	%f149, [%rd9];
	setp.ltu.f32 	%p36, %f24, %f149;
	@%p36 bra 	$L__BB1_32;
	ld.global.f32 	%f150, [%rd9+8];
	setp.gtu.f32 	%p37, %f24, %f150;
	@%p37 bra 	$L__BB1_32;
	ld.global.f32 	%f151, [%rd9+4];
	setp.ltu.f32 	%p38, %f25, %f151;
	@%p38 bra 	$L__BB1_32;
	ld.global.f32 	%f152, [%rd9+12];
	setp.le.f32 	%p39, %f25, %f152;
	@%p39 bra 	$L__BB1_38;
$L__BB1_32:
	add.s32 	%r133, %r133, 1;
	setp.ne.s32 	%p40, %r133, %r46;
	@%p40 bra 	$L__BB1_28;
$L__BB1_33:
	atom.global.add.u32 	%r45, [%rd2], 1;
	setp.gt.s32 	%p41, %r45, 1999999;
	@%p41 bra 	$L__BB1_37;
	mul.wide.s32 	%rd30, %r45, 12;
	add.s64 	%rd31, %rd1, %rd30;
	st.global.f32 	[%rd31], %f22;
	st.global.f32 	[%rd31+4], %f23;
	st.global.u32 	[%rd31+8], %r131;
	add.f32 	%f153, %f22, 0fC50A8CCD;
	add.f32 	%f154, %f23, 0fC485C99A;
	mul.f32 	%f155, %f154, %f154;
	fma.rn.f32 	%f156, %f153, %f153, %f155;
	setp.gtu.f32 	%p42, %f156, 0f43610000;
	@%p42 bra 	$L__BB1_38;
	atom.global.exch.b32 	%r112, [%rd3], 1;
	setp.ne.s32 	%p43, %r112, 0;
	@%p43 bra 	$L__BB1_38;
	ld.param.u64 	%rd35, [_Z20rrt_iteration_kernelP4NodePiPK8ObstacleiP17curandStateXORWOWS1_S1__param_6];
	cvta.to.global.u64 	%rd32, %rd35;
	atom.global.exch.b32 	%r113, [%rd32], %r45;
	bra.uni 	$L__BB1_38;
$L__BB1_37:
	atom.global.add.u32 	%r111, [%rd2], -1;
$L__BB1_38:
	st.global.v2.u32 	[%rd4], {%r116, %r115};
	st.global.v2.u32 	[%rd4+8], {%r114, %r117};
	st.global.v2.u32 	[%rd4+16], {%r118, %r119};
	st.global.v2.u32 	[%rd4+24], {%r7, %r8};
	st.global.f32 	[%rd4+32], %f1;
	st.global.f64 	[%rd4+40], %fd1;
$L__BB1_39:
	ret;

}


// ===== COMPILED SASS (sm_100) =====

	.target	sm_100

	.elftype	@"ET_EXEC"


//--------------------- .note.nv.tkinfo           --------------------------
	.section	.note.nv.tkinfo,"",@"SHT_NOTE"
	.sectionflags	@"SHF_NOTE_NV_TKINFO"
	.tkinfo
        /*0018*/ 	.word	0x00000002
        /*0030*/ 	.string	""
        /*0030*/ 	.string	"ptxas"
        /*0030*/ 	.string	"Cuda compilation tools, release 13.0, V13.0.88"
        /*0030*/ 	.string	"Build cuda_13.0.r13.0/compiler.36424714_0"
        /*0030*/ 	.string	"-arch sm_100 -m 64 "



//--------------------- .note.nv.cuinfo           --------------------------
	.section	.note.nv.cuinfo,"",@"SHT_NOTE"
	.sectionflags	@"SHF_NOTE_NV_CUINFO"
        /*0018*/ 	.short	0x0002
        /*001a*/ 	.short	0x0064
        /*001c*/ 	.short	0x0082
	.zero		2


//--------------------- .nv.info                  --------------------------
	.section	.nv.info,"",@"SHT_CUDA_INFO"
	.align	4


	//----- nvinfo : EIATTR_REGCOUNT
	.align		4
        /*0000*/ 	.byte	0x04, 0x2f
        /*0002*/ 	.short	(.L_10 - .L_9)
	.align		4
.L_9:
        /*0004*/ 	.word	index@(_Z14initialize_rngP17curandStateXORWOWy)
        /*0008*/ 	.word	0x0000001f


	//----- nvinfo : EIATTR_FRAME_SIZE
	.align		4
.L_10:
        /*000c*/ 	.byte	0x04, 0x11
        /*000e*/ 	.short	(.L_12 - .L_11)
	.align		4
.L_11:
        /*0010*/ 	.word	index@(_Z14initialize_rngP17curandStateXORWOWy)
        /*0014*/ 	.word	0x00000000


	//----- nvinfo : EIATTR_REGCOUNT
	.align		4
.L_12:
        /*0018*/ 	.byte	0x04, 0x2f
        /*001a*/ 	.short	(.L_14 - .L_13)
	.align		4
.L_13:
        /*001c*/ 	.word	index@(_Z20rrt_iteration_kernelP4NodePiPK8ObstacleiP17curandStateXORWOWS1_S1_)
        /*0020*/ 	.word	0x0000001e


	//----- nvinfo : EIATTR_FRAME_SIZE
	.align		4
.L_14:
        /*0024*/ 	.byte	0x04, 0x11
        /*0026*/ 	.short	(.L_16 - .L_15)
	.align		4
.L_15:
        /*0028*/ 	.word	index@($__internal_1_$__cuda_sm3x_div_rn_noftz_f32_slowpath)
        /*002c*/ 	.word	0x00000000


	//----- nvinfo : EIATTR_FRAME_SIZE
	.align		4
.L_16:
        /*0030*/ 	.byte	0x04, 0x11
        /*0032*/ 	.short	(.L_18 - .L_17)
	.align		4
.L_17:
        /*0034*/ 	.word	index@($__internal_0_$__cuda_sm20_sqrt_rn_f32_slowpath)
        /*0038*/ 	.word	0x00000000


	//----- nvinfo : EIATTR_FRAME_SIZE
	.align		4
.L_18:
        /*003c*/ 	.byte	0x04, 0x11
        /*003e*/ 	.short	(.L_20 - .L_19)
	.align		4
.L_19:
        /*0040*/ 	.word	index@(_Z20rrt_iteration_kernelP4NodePiPK8ObstacleiP17curandStateXORWOWS1_S1_)
        /*0044*/ 	.word	0x00000000


	//----- nvinfo : EIATTR_MIN_STACK_SIZE
	.align		4
.L_20:
        /*0048*/ 	.byte	0x04, 0x12
        /*004a*/ 	.short	(.L_22 - .L_21)
	.align		4
.L_21:
        /*004c*/ 	.word	index@(_Z20rrt_iteration_kernelP4NodePiPK8ObstacleiP17curandStateXORWOWS1_S1_)
        /*0050*/ 	.word	0x00000000


	//----- nvinfo : EIATTR_MIN_STACK_SIZE
	.align		4
.L_22:
        /*0054*/ 	.byte	0x04, 0x12
        /*0056*/ 	.short	(.L_24 - .L_23)
	.align		4
.L_23:
        /*0058*/ 	.word	index@(_Z14initialize_rngP17curandStateXORWOWy)
        /*005c*/ 	.word	0x00000000
.L_24:


//--------------------- .nv.compat                --------------------------
	.section	.nv.compat,"",@"SHT_CUDA_COMPAT_INFO"
	.align	4
        /*0000*/ 	.byte	0x02, 0x09, 0x00, 0x00, 0x02, 0x02, 0x01, 0x00, 0x02, 0x05, 0x05, 0x00, 0x03, 0x07, 0x01, 0x01
        /*0010*/ 	.byte	0x02, 0x03, 0x00, 0x00, 0x02, 0x06, 0x01, 0x00, 0x04, 0x0b, 0x08, 0x00, 0x01, 0x00, 0x00, 0x00
        /*0020*/ 	.byte	0x00, 0x00, 0x00, 0x00


//--------------------- .nv.info._Z20rrt_iteration_kernelP4NodePiPK8ObstacleiP17curandStateXORWOWS1_S1_ --------------------------
	.section	.nv.info._Z20rrt_iteration_kernelP4NodePiPK8ObstacleiP17curandStateXORWOWS1_S1_,"",@"SHT_CUDA_INFO"
	.sectionflags	@""
	.align	4


	//----- nvinfo : EIATTR_CUDA_API_VERSION
	.align		4
        /*0000*/ 	.byte	0x04, 0x37
        /*0002*/ 	.short	(.L_26 - .L_25)
.L_25:
        /*0004*/ 	.word	0x00000082


	//----- nvinfo : EIATTR_KPARAM_INFO
	.align		4
.L_26:
        /*0008*/ 	.byte	0x04, 0x17
        /*000a*/ 	.short	(.L_28 - .L_27)
.L_27:
        /*000c*/ 	.word	0x00000000
        /*0010*/ 	.short	0x0006
        /*0012*/ 	.short	0x0030
        /*0014*/ 	.byte	0x00, 0xf5, 0x21, 0x00


	//----- nvinfo : EIATTR_KPARAM_INFO
	.align		4
.L_28:
        /*0018*/ 	.byte	0x04, 0x17
        /*001a*/ 	.short	(.L_30 - .L_29)
.L_29:
        /*001c*/ 	.word	0x00000000
        /*0020*/ 	.short	0x0005
        /*0022*/ 	.short	0x0028
        /*0024*/ 	.byte	0x00, 0xf5, 0x21, 0x00


	//----- nvinfo : EIATTR_KPARAM_INFO
	.align		4
.L_30:
        /*0028*/ 	.byte	0x04, 0x17
        /*002a*/ 	.short	(.L_32 - .L_31)
.L_31:
        /*002c*/ 	.word	0x00000000
        /*0030*/ 	.short	0x0004
        /*0032*/ 	.short	0x0020
        /*0034*/ 	.byte	0x00, 0xf5, 0x21, 0x00


	//----- nvinfo : EIATTR_KPARAM_INFO
	.align		4
.L_32:
        /*0038*/ 	.byte	0x04, 0x17
        /*003a*/ 	.short	(.L_34 - .L_33)
.L_33:
        /*003c*/ 	.word	0x00000000
        /*0040*/ 	.short	0x0003
        /*0042*/ 	.short	0x0018
        /*0044*/ 	.byte	0x00, 0xf0, 0x11, 0x00


	//----- nvinfo : EIATTR_KPARAM_INFO
	.align		4
.L_34:
        /*0048*/ 	.byte	0x04, 0x17
        /*004a*/ 	.short	(.L_36 - .L_35)
.L_35:
        /*004c*/ 	.word	0x00000000
        /*0050*/ 	.short	0x0002
        /*0052*/ 	.short	0x0010
        /*0054*/ 	.byte	0x00, 0xf5, 0x21, 0x00


	//----- nvinfo : EIATTR_KPARAM_INFO
	.align		4
.L_36:
        /*0058*/ 	.byte	0x04, 0x17
        /*005a*/ 	.short	(.L_38 - .L_37)
.L_37:
        /*005c*/ 	.word	0x00000000
        /*0060*/ 	.short	0x0001
        /*0062*/ 	.short	0x0008
        /*0064*/ 	.byte	0x00, 0xf5, 0x21, 0x00


	//----- nvinfo : EIATTR_KPARAM_INFO
	.align		4
.L_38:
        /*0068*/ 	.byte	0x04, 0x17
        /*006a*/ 	.short	(.L_40 - .L_39)
.L_39:
        /*006c*/ 	.word	0x00000000
        /*0070*/ 	.short	0x0000
        /*0072*/ 	.short	0x0000
        /*0074*/ 	.byte	0x00, 0xf5, 0x21, 0x00


	//----- nvinfo : EIATTR_SPARSE_MMA_MASK
	.align		4
.L_40:
        /*0078*/ 	.byte	0x03, 0x50
        /*007a*/ 	.short	0x0000


	//----- nvinfo : EIATTR_MAXREG_COUNT
	.align		4
        /*007c*/ 	.byte	0x03, 0x1b
        /*007e*/ 	.short	0x00ff


	//----- nvinfo : EIATTR_MERCURY_ISA_VERSION
	.align		4
        /*0080*/ 	.byte	0x03, 0x5f
        /*0082*/ 	.short	0x0101


	//----- nvinfo : EIATTR_INT_WARP_WIDE_INSTR_OFFSETS
	.align		4
        /*0084*/ 	.byte	0x04, 0x31
        /*0086*/ 	.short	(.L_42 - .L_41)


	//   ....[0]....
.L_41:
        /*0088*/ 	.word	0x00001610


	//   ....[1]....
        /*008c*/ 	.word	0x000016a0


	//   ....[2]....
        /*0090*/ 	.word	0x00001810


	//----- nvinfo : EIATTR_VRC_CTA_INIT_COUNT
	.align		4
.L_42:
        /*0094*/ 	.byte	0x02, 0x4a
	.zero		1
	.zero		1


	//----- nvinfo : EIATTR_EXIT_INSTR_OFFSETS
	.align		4
        /*0098*/ 	.byte	0x04, 0x1c
        /*009a*/ 	.short	(.L_44 - .L_43)


	//   ....[0]....
.L_43:
        /*009c*/ 	.word	0x00000090


	//   ....[1]....
        /*00a0*/ 	.word	0x00000100


	//   ....[2]....
        /*00a4*/ 	.word	0x00000fa0


	//   ....[3]....
        /*00a8*/ 	.word	0x00001930


	//----- nvinfo : EIATTR_CRS_STACK_SIZE
	.align		4
.L_44:
        /*00ac*/ 	.byte	0x04, 0x1e
        /*00ae*/ 	.short	(.L_46 - .L_45)
.L_45:
        /*00b0*/ 	.word	0x00000000


	//----- nvinfo : EIATTR_CBANK_PARAM_SIZE
	.align		4
.L_46:
        /*00b4*/ 	.byte	0x03, 0x19
        /*00b6*/ 	.short	0x0038


	//----- nvinfo : EIATTR_PARAM_CBANK
	.align		4
        /*00b8*/ 	.byte	0x04, 0x0a
        /*00ba*/ 	.short	(.L_48 - .L_47)
	.align		4
.L_47:
        /*00bc*/ 	.word	index@(.nv.constant0._Z20rrt_iteration_kernelP4NodePiPK8ObstacleiP17curandStateXORWOWS1_S1_)
        /*00c0*/ 	.short	0x0380
        /*00c2*/ 	.short	0x0038


	//----- nvinfo : EIATTR_SW_WAR
	.align		4
.L_48:
        /*00c4*/ 	.byte	0x04, 0x36
        /*00c6*/ 	.short	(.L_50 - .L_49)
.L_49:
        /*00c8*/ 	.word	0x00000008
.L_50:


//--------------------- .nv.info._Z14initialize_rngP17curandStateXORWOWy --------------------------
	.section	.nv.info._Z14initialize_rngP17curandStateXORWOWy,"",@"SHT_CUDA_INFO"
	.sectionflags	@""
	.align	4


	//----- nvinfo : EIATTR_CUDA_API_VERSION
	.align		4
        /*0000*/ 	.byte	0x04, 0x37
        /*0002*/ 	.short	(.L_52 - .L_51)
.L_51:
        /*0004*/ 	.word	0x00000082


	//----- nvinfo : EIATTR_KPARAM_INFO
	.align		4
.L_52:
        /*0008*/ 	.byte	0x04, 0x17
        /*000a*/ 	.short	(.L_54 - .L_53)
.L_53:
        /*000c*/ 	.word	0x00000000
        /*0010*/ 	.short	0x0001
        /*0012*/ 	.short	0x0008
        /*0014*/ 	.byte	0x00, 0xf0, 0x21, 0x00


	//----- nvinfo : EIATTR_KPARAM_INFO
	.align		4
.L_54:
        /*0018*/ 	.byte	0x04, 0x17
        /*001a*/ 	.short	(.L_56 - .L_55)
.L_55:
        /*001c*/ 	.word	0x00000000
        /*0020*/ 	.short	0x0000
        /*0022*/ 	.short	0x0000
        /*0024*/ 	.byte	0x00, 0xf5, 0x21, 0x00


	//----- nvinfo : EIATTR_SPARSE_MMA_MASK
	.align		4
.L_56:
        /*0028*/ 	.byte	0x03, 0x50
        /*002a*/ 	.short	0x0000


	//----- nvinfo : EIATTR_MAXREG_COUNT
	.align		4
        /*002c*/ 	.byte	0x03, 0x1b
        /*002e*/ 	.short	0x00ff


	//----- nvinfo : EIATTR_MERCURY_ISA_VERSION
	.align		4
        /*0030*/ 	.byte	0x03, 0x5f
        /*0032*/ 	.short	0x0101


	//----- nvinfo : EIATTR_VRC_CTA_INIT_COUNT
	.align		4
        /*0034*/ 	.byte	0x02, 0x4a
	.zero		1
	.zero		1


	//----- nvinfo : EIATTR_EXIT_INSTR_OFFSETS
	.align		4
        /*0038*/ 	.byte	0x04, 0x1c
        /*003a*/ 	.short	(.L_58 - .L_57)


	//   ....[0]....
.L_57:
        /*003c*/ 	.word	0x00000ed0


	//----- nvinfo : EIATTR_CRS_STACK_SIZE
	.align		4
.L_58:
        /*0040*/ 	.byte	0x04, 0x1e
        /*0042*/ 	.short	(.L_60 - .L_59)
.L_59:
        /*0044*/ 	.word	0x00000000


	//----- nvinfo : EIATTR_CBANK_PARAM_SIZE
	.align		4
.L_60:
        /*0048*/ 	.byte	0x03, 0x19
        /*004a*/ 	.short	0x0010


	//----- nvinfo : EIATTR_PARAM_CBANK
	.align		4
        /*004c*/ 	.byte	0x04, 0x0a
        /*004e*/ 	.short	(.L_62 - .L_61)
	.align		4
.L_61:
        /*0050*/ 	.word	index@(.nv.constant0._Z14initialize_rngP17curandStateXORWOWy)
        /*0054*/ 	.short	0x0380
        /*0056*/ 	.short	0x0010


	//----- nvinfo : EIATTR_SW_WAR
	.align		4
.L_62:
        /*0058*/ 	.byte	0x04, 0x36
        /*005a*/ 	.short	(.L_64 - .L_63)
.L_63:
        /*005c*/ 	.word	0x00000008
.L_64:


//--------------------- .nv.callgraph             --------------------------
	.section	.nv.callgraph,"",@"SHT_CUDA_CALLGRAPH"
	.align	4
	.sectionentsize	8
	.align		4
        /*0000*/ 	.word	0x00000000
	.align		4
        /*0004*/ 	.word	0xffffffff
	.align		4
        /*0008*/ 	.word	0x00000000
	.align		4
        /*000c*/ 	.word	0xfffffffe
	.align		4
        /*0010*/ 	.word	0x00000000
	.align		4
        /*0014*/ 	.word	0xfffffffd
	.align		4
        /*0018*/ 	.word	0x00000000
	.align		4
        /*001c*/ 	.word	0xfffffffc


//--------------------- .nv.constant4             --------------------------
	.section	.nv.constant4,"a",@progbits
	.align	8
	.align		8
.nv.constant4:
        /*0000*/ 	.dword	precalc_xorwow_matrix
	.align		8
        /*0008*/ 	.dword	precalc_xorwow_offset_matrix
	.align		8
        /*0010*/ 	.dword	mrg32k3aM1
	.align		8
        /*0018*/ 	.dword	mrg32k3aM2
	.align		8
        /*0020*/ 	.dword	mrg32k3aM1SubSeq
	.align		8
        /*0028*/ 	.dword	mrg32k3aM2SubSeq
	.align		8
        /*0030*/ 	.dword	mrg32k3aM1Seq
	.align		8
        /*0038*/ 	.dword	mrg32k3aM2Seq


//--------------------- .nv.constant3             --------------------------
	.section	.nv.constant3,"a",@progbits
	.align	8
.nv.constant3:
	.type		__cr_lgamma_table,@object
	.size		__cr_lgamma_table,(.L_8 - __cr_lgamma_table)
__cr_lgamma_table:
        /*0000*/ 	.byte	0x00, 0x00, 0x00, 0x00, 0x00, 0x00, 0x00, 0x00, 0x00, 0x00, 0x00, 0x00, 0x00, 0x00, 0x00, 0x00
        /*0010*/ 	.byte	0xef, 0x39, 0xfa, 0xfe, 0x42, 0x2e, 0xe6, 0x3f, 0x02, 0x20, 0x2a, 0xfa, 0x0b, 0xab, 0xfc, 0x3f
        /*0020*/ 	.byte	0xf9, 0x2c, 0x92, 0x7c, 0xa7, 0x6c, 0x09, 0x40, 0xc9, 0x79, 0x44, 0x3c, 0x64, 0x26, 0x13, 0x40
        /*0030*/ 	.byte	0xca, 0x01, 0xcf, 0x3a, 0x27, 0x51, 0x1a, 0x40, 0x30, 0xcc, 0x2d, 0xf3, 0xe1, 0x0c, 0x21, 0x40
        /*0040*/ 	.byte	0x0d, 0xb7, 0xfc, 0x82, 0x8e, 0x35, 0x25, 0x40
.L_8:


//--------------------- .text._Z20rrt_iteration_kernelP4NodePiPK8ObstacleiP17curandStateXORWOWS1_S1_ --------------------------
	.section	.text._Z20rrt_iteration_kernelP4NodePiPK8ObstacleiP17curandStateXORWOWS1_S1_,"ax",@progbits
	.align	128
        .global         _Z20rrt_iteration_kernelP4NodePiPK8ObstacleiP17curandStateXORWOWS1_S1_
        .type           _Z20rrt_iteration_kernelP4NodePiPK8ObstacleiP17curandStateXORWOWS1_S1_,@function
        .size           _Z20rrt_iteration_kernelP4NodePiPK8ObstacleiP17curandStateXORWOWS1_S1_,(.L_x_49 - _Z20rrt_iteration_kernelP4NodePiPK8ObstacleiP17curandStateXORWOWS1_S1_)
        .other          _Z20rrt_iteration_kernelP4NodePiPK8ObstacleiP17curandStateXORWOWS1_S1_,@"STO_CUDA_ENTRY STV_DEFAULT"
_Z20rrt_iteration_kernelP4NodePiPK8ObstacleiP17curandStateXORWOWS1_S1_:
.text._Z20rrt_iteration_kernelP4NodePiPK8ObstacleiP17curandStateXORWOWS1_S1_:
[----:B------:R-:W-:Y:S08]  /*0000*/  LDC R1, c[0x0][0x37c] ;  /* 0x0000df00ff017b82 */ /* 0x000ff00000000800 */
[----:B------:R-:W0:Y:S01]  /*0010*/  LDC.64 R2, c[0x0][0x3a8] ;  /* 0x0000ea00ff027b82 */ /* 0x000e220000000a00 */
[----:B------:R-:W0:Y:S02]  /*0020*/  LDCU.64 UR6, c[0x0][0x358] ;  /* 0x00006b00ff0677ac */ /* 0x000e240008000a00 */
[----:B0-----:R-:W2:Y:S05]  /*0030*/  LDG.E R2, desc[UR6][R2.64] ;  /* 0x0000000602027981 */ /* 0x001eaa000c1e1900 */
[----:B------:R-:W0:Y:S01]  /*0040*/  S2UR UR4, SR_CTAID.X ;  /* 0x00000000000479c3 */ /* 0x000e220000002500 */
[----:B------:R-:W0:Y:S07]  /*0050*/  S2R R0, SR_TID.X ;  /* 0x0000000000007919 */ /* 0x000e2e0000002100 */
[----:B------:R-:W0:Y:S02]  /*0060*/  LDC R5, c[0x0][0x360] ;  /* 0x0000d800ff057b82 */ /* 0x000e240000000800 */
[----:B0-----:R-:W-:Y:S01]  /*0070*/  IMAD R5, R5, UR4, R0 ;  /* 0x0000000405057c24 */ /* 0x001fe2000f8e0200 */
[----:B--2---:R-:W-:-:S13]  /*0080*/  ISETP.NE.AND P0, PT, R2, 0x1, PT ;  /* 0x000000010200780c */ /* 0x004fda0003f05270 */
[----:B------:R-:W-:Y:S05]  /*0090*/  @!P0 EXIT ;  /* 0x000000000000894d */ /* 0x000fea0003800000 */
[----:B------:R-:W0:Y:S08]  /*00a0*/  LDC.64 R2, c[0x0][0x388] ;  /* 0x0000e200ff027b82 */ /* 0x000e300000000a00 */
[----:B------:R-:W1:Y:S01]  /*00b0*/  LDC.64 R10, c[0x0][0x3a0] ;  /* 0x0000e800ff0a7b82 */ /* 0x000e620000000a00 */
[----:B0-----:R-:W2:Y:S01]  /*00c0*/  LDG.E R0, desc[UR6][R2.64] ;  /* 0x0000000602007981 */ /* 0x001ea2000c1e1900 */
[----:B-1----:R-:W-:-:S04]  /*00d0*/  IMAD.WIDE R10, R5, 0x30, R10 ;  /* 0x00000030050a7825 */ /* 0x002fc800078e020a */
[----:B--2---:R-:W-:-:S05]  /*00e0*/  VIADD R4, R0, 0xffe17b80 ;  /* 0xffe17b8000047836 */ /* 0x004fca0000000000 */
[----:B------:R-:W-:-:S13]  /*00f0*/  ISETP.GE.U32.AND P0, PT, R4, -0x1e847f, PT ;  /* 0xffe17b810400780c */ /* 0x000fda0003f06070 */
[----:B------:R-:W-:Y:S05]  /*0100*/  @!P0 EXIT ;  /* 0x000000000000894d */ /* 0x000fea0003800000 */
[----:B------:R-:W2:Y:S04]  /*0110*/  LDG.E.64 R14, desc[UR6][R10.64] ;  /* 0x000000060a0e7981 */ /* 0x000ea8000c1e1b00 */
[----:B------:R-:W3:Y:S04]  /*0120*/  LDG.E.64 R8, desc[UR6][R10.64+0x10] ;  /* 0x000010060a087981 */ /* 0x000ee8000c1e1b00 */
[----:B------:R0:W5:Y:S04]  /*0130*/  LDG.E R17, desc[UR6][R10.64+0x20] ;  /* 0x000020060a117981 */ /* 0x000168000c1e1900 */
[----:B------:R0:W5:Y:S04]  /*0140*/  LDG.E.64 R6, desc[UR6][R10.64+0x28] ;  /* 0x000028060a067981 */ /* 0x000168000c1e1b00 */
[----:B------:R0:W5:Y:S04]  /*0150*/  LDG.E.64 R4, desc[UR6][R10.64+0x18] ;  /* 0x000018060a047981 */ /* 0x000168000c1e1b00 */
[----:B------:R0:W5:Y:S01]  /*0160*/  LDG.E.64 R2, desc[UR6][R10.64+0x8] ;  /* 0x000008060a027981 */ /* 0x000162000c1e1b00 */
[----:B------:R-:W-:Y:S01]  /*0170*/  BSSY.RECONVERGENT B0, `(.L_x_0) ;  /* 0x000002b000007945 */ /* 0x000fe20003800200 */
[----:B------:R-:W-:Y:S01]  /*0180*/  ISETP.GE.U32.AND P1, PT, R0, 0x8, PT ;  /* 0x000000080000780c */ /* 0x000fe20003f26070 */
[----:B------:R-:W-:-:S02]  /*0190*/  IMAD.MOV.U32 R18, RZ, RZ, 0x4485c99a ;  /* 0x4485c99aff127424 */ /* 0x000fc400078e00ff */
[----:B------:R-:W-:Y:S01]  /*01a0*/  IMAD.MOV.U32 R19, RZ, RZ, 0x450a8ccd ;  /* 0x450a8ccdff137424 */ /* 0x000fe200078e00ff */
[----:B--2---:R-:W-:-:S04]  /*01b0*/  SHF.R.U32.HI R12, RZ, 0x2, R15 ;  /* 0x00000002ff0c7819 */ /* 0x004fc8000001160f */
[----:B------:R-:W-:Y:S01]  /*01c0*/  LOP3.LUT R12, R12, R15, RZ, 0x3c, !PT ;  /* 0x0000000f0c0c7212 */ /* 0x000fe200078e3cff */
[----:B---3--:R-:W-:-:S03]  /*01d0*/  IMAD.SHL.U32 R16, R9, 0x10, RZ ;  /* 0x0000001009107824 */ /* 0x008fc600078e00ff */
[----:B------:R-:W-:-:S04]  /*01e0*/  SHF.L.U32 R13, R12, 0x1, RZ ;  /* 0x000000010c0d7819 */ /* 0x000fc800000006ff */
[----:B------:R-:W-:-:S04]  /*01f0*/  LOP3.LUT R13, R9, R16, R13, 0x96, !PT ;  /* 0x00000010090d7212 */ /* 0x000fc800078e960d */
[----:B------:R-:W-:Y:S01]  /*0200*/  LOP3.LUT R15, R13, R12, RZ, 0x3c, !PT ;  /* 0x0000000c0d0f7212 */ /* 0x000fe200078e3cff */
[----:B------:R-:W-:Y:S02]  /*0210*/  VIADD R12, R14, 0x587c5 ;  /* 0x000587c50e0c7836 */ /* 0x000fe40000000000 */
[----:B------:R-:W-:Y:S02]  /*0220*/  HFMA2 R13, -RZ, RZ, 0.1171875, 0 ;  /* 0x2f800000ff0d7431 */ /* 0x000fe400000001ff */
[----:B------:R-:W-:-:S05]  /*0230*/  IMAD.IADD R16, R15, 0x1, R12 ;  /* 0x000000010f107824 */ /* 0x000fca00078e020c */
[----:B------:R-:W-:-:S05]  /*0240*/  I2FP.F32.U32 R16, R16 ;  /* 0x0000001000107245 */ /* 0x000fca0000201000 */
[----:B------:R-:W-:-:S05]  /*0250*/  FFMA R16, R16, R13, 1.1641532182693481445e-10 ;  /* 0x2f00000010107423 */ /* 0x000fca000000000d */
[----:B------:R-:W-:-:S13]  /*0260*/  FSETP.GEU.AND P0, PT, R16, 0.10000000149011611938, PT ;  /* 0x3dcccccd1000780b */ /* 0x000fda0003f0e000 */
[----:B0-----:R-:W-:Y:S05]  /*0270*/  @!P0 BRA `(.L_x_1) ;  /* 0x0000000000688947 */ /* 0x001fea0003800000 */
[----:B-----5:R-:W-:Y:S02]  /*0280*/  SHF.R.U32.HI R19, RZ, 0x2, R2 ;  /* 0x00000002ff137819 */ /* 0x020fe40000011602 */
[----:B------:R-:W-:Y:S02]  /*0290*/  SHF.R.U32.HI R16, RZ, 0x2, R3 ;  /* 0x00000002ff107819 */ /* 0x000fe40000011603 */
[----:B------:R-:W-:Y:S02]  /*02a0*/  LOP3.LUT R19, R19, R2, RZ, 0x3c, !PT ;  /* 0x0000000213137212 */ /* 0x000fe400078e3cff */
[----:B------:R-:W-:Y:S02]  /*02b0*/  SHF.L.U32 R2, R15, 0x4, RZ ;  /* 0x000000040f027819 */ /* 0x000fe400000006ff */
[----:B------:R-:W-:Y:S01]  /*02c0*/  LOP3.LUT R16, R16, R3, RZ, 0x3c, !PT ;  /* 0x0000000310107212 */ /* 0x000fe200078e3cff */
[----:B------:R-:W-:-:S05]  /*02d0*/  IMAD.SHL.U32 R12, R19, 0x2, RZ ;  /* 0x00000002130c7824 */ /* 0x000fca00078e00ff */
[----:B------:R-:W-:Y:S01]  /*02e0*/  LOP3.LUT R2, R19, R12, R2, 0x96, !PT ;  /* 0x0000000c13027212 */ /* 0x000fe200078e9602 */
[----:B------:R-:W-:-:S03]  /*02f0*/  VIADD R12, R14, 0x10974f ;  /* 0x0010974f0e0c7836 */ /* 0x000fc60000000000 */
[----:B------:R-:W-:Y:S01]  /*0300*/  LOP3.LUT R19, R2, R15, RZ, 0x3c, !PT ;  /* 0x0000000f02137212 */ /* 0x000fe200078e3cff */
[----:B------:R-:W-:-:S03]  /*0310*/  IMAD.SHL.U32 R2, R16, 0x2, RZ ;  /* 0x0000000210027824 */ /* 0x000fc600078e00ff */
[----:B------:R-:W-:Y:S02]  /*0320*/  SHF.L.U32 R3, R19, 0x4, RZ ;  /* 0x0000000413037819 */ /* 0x000fe400000006ff */
[----:B------:R-:W-:Y:S02]  /*0330*/  IADD3 R14, PT, PT, R14, 0xb0f8a, R19 ;  /* 0x000b0f8a0e0e7810 */ /* 0x000fe40007ffe013 */
[----:B------:R-:W-:Y:S02]  /*0340*/  LOP3.LUT R2, R16, R2, R3, 0x96, !PT ;  /* 0x0000000210027212 */ /* 0x000fe400078e9603 */
[----:B------:R-:W-:Y:S02]  /*0350*/  I2FP.F32.U32 R14, R14 ;  /* 0x0000000e000e7245 */ /* 0x000fe40000201000 */
[----:B------:R-:W-:Y:S02]  /*0360*/  LOP3.LUT R21, R2, R19, RZ, 0x3c, !PT ;  /* 0x0000001302157212 */ /* 0x000fe400078e3cff */
[----:B------:R-:W-:Y:S01]  /*0370*/  MOV R3, R9 ;  /* 0x0000000900037202 */ /* 0x000fe20000000f00 */
[----:B------:R-:W-:Y:S01]  /*0380*/  FFMA R14, R14, R13, 1.1641532182693481445e-10 ;  /* 0x2f0000000e0e7423 */ /* 0x000fe2000000000d */
[----:B------:R-:W-:Y:S01]  /*0390*/  MOV R9, R19 ;  /* 0x0000001300097202 */ /* 0x000fe20000000f00 */
[----:B------:R-:W-:-:S02]  /*03a0*/  IMAD.IADD R2, R21, 0x1, R12 ;  /* 0x0000000115027824 */ /* 0x000fc400078e020c */
[----:B------:R-:W-:-:S03]  /*03b0*/  FMUL R19, R14, 2800.199951171875 ;  /* 0x452f03330e137820 */ /* 0x000fc60000400000 */
[----:B------:R-:W-:-:S05]  /*03c0*/  I2FP.F32.U32 R2, R2 ;  /* 0x0000000200027245 */ /* 0x000fca0000201000 */
[----:B------:R-:W-:Y:S01]  /*03d0*/  FFMA R13, R2, R13, 1.1641532182693481445e-10 ;  /* 0x2f000000020d7423 */ /* 0x000fe2000000000d */
[----:B------:R-:W-:Y:S02]  /*03e0*/  IMAD.MOV.U32 R2, RZ, RZ, R8 ;  /* 0x000000ffff027224 */ /* 0x000fe400078e0008 */
[----:B------:R-:W-:Y:S02]  /*03f0*/  IMAD.MOV.U32 R8, RZ, RZ, R15 ;  /* 0x000000ffff087224 */ /* 0x000fe400078e000f */
[----:B------:R-:W-:Y:S01]  /*0400*/  FMUL R18, R13, 1544.699951171875 ;  /* 0x44c116660d127820 */ /* 0x000fe20000400000 */
[----:B------:R-:W-:-:S07]  /*0410*/  IMAD.MOV.U32 R15, RZ, RZ, R21 ;  /* 0x000000ffff0f7224 */ /* 0x000fce00078e0015 */
.L_x_1:
[----:B------:R-:W-:Y:S05]  /*0420*/  BSYNC.RECONVERGENT B0 ;  /* 0x0000000000007941 */ /* 0x000fea0003800200 */
.L_x_0:
[----:B------:R-:W-:Y:S01]  /*0430*/  IMAD.MOV.U32 R16, RZ, RZ, -0x1 ;  /* 0xffffffffff107424 */ /* 0x000fe200078e00ff */
[----:B------:R-:W-:Y:S01]  /*0440*/  MOV R14, 0x7f800000 ;  /* 0x7f800000000e7802 */ /* 0x000fe20000000f00 */
[----:B------:R-:W-:Y:S01]  /*0450*/  IMAD.MOV.U32 R13, RZ, RZ, RZ ;  /* 0x000000ffff0d7224 */ /* 0x000fe200078e00ff */
[----:B------:R-:W-:Y:S06]  /*0460*/  @!P1 BRA `(.L_x_2) ;  /* 0x00000004005c9947 */ /* 0x000fec0003800000 */
[----:B------:R-:W0:Y:S01]  /*0470*/  LDCU.64 UR4, c[0x0][0x380] ;  /* 0x00007000ff0477ac */ /* 0x000e220008000a00 */
[----:B------:R-:W-:Y:S01]  /*0480*/  IMAD.MOV.U32 R16, RZ, RZ, -0x1 ;  /* 0xffffffffff107424 */ /* 0x000fe200078e00ff */
[----:B------:R-:W-:Y:S01]  /*0490*/  MOV R14, 0x7f800000 ;  /* 0x7f800000000e7802 */ /* 0x000fe20000000f00 */
[----:B------:R-:W-:Y:S01]  /*04a0*/  IMAD.MOV.U32 R13, RZ, RZ, RZ ;  /* 0x000000ffff0d7224 */ /* 0x000fe200078e00ff */
[----:B0-----:R-:W-:-:S04]  /*04b0*/  UIADD3 UR4, UP0, UPT, UR4, 0x30, URZ ;  /* 0x0000003004047890 */ /* 0x001fc8000ff1e0ff */
[----:B------:R-:W-:Y:S02]  /*04c0*/  UIADD3.X UR5, UPT, UPT, URZ, UR5, URZ, UP0, !UPT ;  /* 0x00000005ff057290 */ /* 0x000fe400087fe4ff */
[----:B------:R-:W-:-:S04]  /*04d0*/  IMAD.U32 R20, RZ, RZ, UR4 ;  /* 0x00000004ff147e24 */ /* 0x000fc8000f8e00ff */
[----:B------:R-:W-:-:S07]  /*04e0*/  MOV R21, UR5 ;  /* 0x0000000500157c02 */ /* 0x000fce0008000f00 */
.L_x_3:
[----:B------:R-:W2:Y:S04]  /*04f0*/  LDG.E R23, desc[UR6][R20.64+-0x2c] ;  /* 0xffffd40614177981 */ /* 0x000ea8000c1e1900 */
[----:B------:R-:W3:Y:S04]  /*0500*/  LDG.E R24, desc[UR6][R20.64+-0x30] ;  /* 0xffffd00614187981 */ /* 0x000ee8000c1e1900 */
[----:B------:R-:W4:Y:S04]  /*0510*/  LDG.E R22, desc[UR6][R20.64+-0x24] ;  /* 0xffffdc0614167981 */ /* 0x000f28000c1e1900 */
[----:B------:R-:W4:Y:S01]  /*0520*/  LDG.E R27, desc[UR6][R20.64+-0x20] ;  /* 0xffffe006141b7981 */ /* 0x000f22000c1e1900 */
[----:B--2---:R-:W-:-:S04]  /*0530*/  FADD R23, -R18, R23 ;  /* 0x0000001712177221 */ /* 0x004fc80000000100 */
[----:B------:R-:W-:Y:S01]  /*0540*/  FMUL R23, R23, R23 ;  /* 0x0000001717177220 */ /* 0x000fe20000400000 */
[----:B---3--:R-:W-:-:S04]  /*0550*/  FADD R24, -R19, R24 ;  /* 0x0000001813187221 */ /* 0x008fc80000000100 */
[----:B------:R-:W-:Y:S02]  /*0560*/  FFMA R25, R24, R24, R23 ;  /* 0x0000001818197223 */ /* 0x000fe40000000017 */
[----:B------:R-:W2:Y:S01]  /*0570*/  LDG.E R23, desc[UR6][R20.64+-0x14] ;  /* 0xffffec0614177981 */ /* 0x000ea2000c1e1900 */
[----:B----4-:R-:W-:Y:S02]  /*0580*/  FADD R26, -R19, R22 ;  /* 0x00000016131a7221 */ /* 0x010fe40000000100 */
[CC--:B------:R-:W-:Y:S01]  /*0590*/  FSETP.GEU.AND P4, PT, R25.reuse, R14.reuse, PT ;  /* 0x0000000e1900720b */ /* 0x0c0fe20003f8e000 */
[----:B------:R-:W3:Y:S03]  /*05a0*/  LDG.E R22, desc[UR6][R20.64+-0x18] ;  /* 0xffffe80614167981 */ /* 0x000ee6000c1e1900 */
[----:B------:R-:W-:Y:S02]  /*05b0*/  FSEL R24, R25, R14, !P4 ;  /* 0x0000000e19187208 */ /* 0x000fe40006000000 */
[----:B------:R-:W4:Y:S04]  /*05c0*/  LDG.E R25, desc[UR6][R20.64+-0x8] ;  /* 0xfffff80614197981 */ /* 0x000f28000c1e1900 */
[----:B------:R-:W4:Y:S01]  /*05d0*/  LDG.E R14, desc[UR6][R20.64+-0xc] ;  /* 0xfffff406140e7981 */ /* 0x000f22000c1e1900 */
[----:B------:R-:W-:-:S04]  /*05e0*/  FADD R27, -R18, R27 ;  /* 0x0000001b121b7221 */ /* 0x000fc80000000100 */
[----:B------:R-:W-:-:S04]  /*05f0*/  FMUL R27, R27, R27 ;  /* 0x0000001b1b1b7220 */ /* 0x000fc80000400000 */
[----:B------:R-:W-:-:S05]  /*0600*/  FFMA R27, R26, R26, R27 ;  /* 0x0000001a1a1b7223 */ /* 0x000fca000000001b */
[----:B------:R-:W-:-:S04]  /*0610*/  FSETP.GEU.AND P5, PT, R27, R24, PT ;  /* 0x000000181b00720b */ /* 0x000fc80003fae000 */
[----:B------:R-:W-:Y:S01]  /*0620*/  FSEL R24, R27, R24, !P5 ;  /* 0x000000181b187208 */ /* 0x000fe20006800000 */
[----:B--2---:R-:W-:Y:S01]  /*0630*/  FADD R23, -R18, R23 ;  /* 0x0000001712177221 */ /* 0x004fe20000000100 */
[----:B---3--:R-:W-:-:S03]  /*0640*/  FADD R22, -R19, R22 ;  /* 0x0000001613167221 */ /* 0x008fc60000000100 */
[----:B------:R-:W-:-:S04]  /*0650*/  FMUL R23, R23, R23 ;  /* 0x0000001717177220 */ /* 0x000fc80000400000 */
[----:B------:R-:W-:Y:S01]  /*0660*/  FFMA R27, R22, R22, R23 ;  /* 0x00000016161b7223 */ /* 0x000fe20000000017 */
[----:B----4-:R-:W-:Y:S01]  /*0670*/  FADD R25, -R18, R25 ;  /* 0x0000001912197221 */ /* 0x010fe20000000100 */
[----:B------:R-:W2:Y:S01]  /*0680*/  LDG.E R23, desc[UR6][R20.64+0x4] ;  /* 0x0000040614177981 */ /* 0x000ea2000c1e1900 */
[----:B------:R-:W-:Y:S02]  /*0690*/  FADD R22, -R19, R14 ;  /* 0x0000000e13167221 */ /* 0x000fe40000000100 */
[-C--:B------:R-:W-:Y:S01]  /*06a0*/  FSETP.GEU.AND P3, PT, R27, R24.reuse, PT ;  /* 0x000000181b00720b */ /* 0x080fe20003f6e000 */
[----:B------:R-:W-:Y:S01]  /*06b0*/  FMUL R25, R25, R25 ;  /* 0x0000001919197220 */ /* 0x000fe20000400000 */
[----:B------:R-:W3:Y:S02]  /*06c0*/  LDG.E R14, desc[UR6][R20.64] ;  /* 0x00000006140e7981 */ /* 0x000ee4000c1e1900 */
[----:B------:R-:W-:Y:S01]  /*06d0*/  FSEL R24, R27, R24, !P3 ;  /* 0x000000181b187208 */ /* 0x000fe20005800000 */
[----:B------:R-:W-:-:S02]  /*06e0*/  FFMA R27, R22, R22, R25 ;  /* 0x00000016161b7223 */ /* 0x000fc40000000019 */
[----:B------:R-:W4:Y:S04]  /*06f0*/  LDG.E R25, desc[UR6][R20.64+0x10] ;  /* 0x0000100614197981 */ /* 0x000f28000c1e1900 */
[----:B------:R-:W4:Y:S01]  /*0700*/  LDG.E R22, desc[UR6][R20.64+0xc] ;  /* 0x00000c0614167981 */ /* 0x000f22000c1e1900 */
[----:B------:R-:W-:-:S04]  /*0710*/  FSETP.GEU.AND P2, PT, R27, R24, PT ;  /* 0x000000181b00720b */ /* 0x000fc80003f4e000 */
[----:B------:R-:W-:Y:S01]  /*0720*/  FSEL R24, R27, R24, !P2 ;  /* 0x000000181b187208 */ /* 0x000fe20005000000 */
[----:B--2---:R-:W-:-:S04]  /*0730*/  FADD R23, -R18, R23 ;  /* 0x0000001712177221 */ /* 0x004fc80000000100 */
[----:B------:R-:W-:Y:S01]  /*0740*/  FMUL R23, R23, R23 ;  /* 0x0000001717177220 */ /* 0x000fe20000400000 */
[----:B---3--:R-:W-:-:S04]  /*0750*/  FADD R14, -R19, R14 ;  /* 0x0000000e130e7221 */ /* 0x008fc80000000100 */
[----:B------:R-:W-:Y:S01]  /*0760*/  FFMA R27, R14, R14, R23 ;  /* 0x0000000e0e1b7223 */ /* 0x000fe20000000017 */
[----:B----4-:R-:W-:Y:S01]  /*0770*/  FADD R25, -R18, R25 ;  /* 0x0000001912197221 */ /* 0x010fe20000000100 */
[----:B------:R-:W2:Y:S03]  /*0780*/  LDG.E R23, desc[UR6][R20.64+0x1c] ;  /* 0x00001c0614177981 */ /* 0x000ea6000c1e1900 */
[-C--:B------:R-:W-:Y:S01]  /*0790*/  FSETP.GEU.AND P0, PT, R27, R24.reuse, PT ;  /* 0x000000181b00720b */ /* 0x080fe20003f0e000 */
[----:B------:R-:W-:Y:S01]  /*07a0*/  FMUL R25, R25, R25 ;  /* 0x0000001919197220 */ /* 0x000fe20000400000 */
[----:B------:R-:W-:Y:S01]  /*07b0*/  FADD R22, -R19, R22 ;  /* 0x0000001613167221 */ /* 0x000fe20000000100 */
[----:B------:R-:W3:Y:S01]  /*07c0*/  LDG.E R14, desc[UR6][R20.64+0x18] ;  /* 0x00001806140e7981 */ /* 0x000ee2000c1e1900 */
[----:B------:R-:W-:Y:S02]  /*07d0*/  FSEL R24, R27, R24, !P0 ;  /* 0x000000181b187208 */ /* 0x000fe40004000000 */
[----:B------:R-:W-:-:S02]  /*07e0*/  FFMA R27, R22, R22, R25 ;  /* 0x00000016161b7223 */ /* 0x000fc40000000019 */
[----:B------:R-:W4:Y:S04]  /*07f0*/  LDG.E R25, desc[UR6][R20.64+0x28] ;  /* 0x0000280614197981 */ /* 0x000f28000c1e1900 */
[----:B------:R0:W4:Y:S01]  /*0800*/  LDG.E R22, desc[UR6][R20.64+0x24] ;  /* 0x0000240614167981 */ /* 0x000122000c1e1900 */
[----:B------:R-:W-:-:S04]  /*0810*/  FSETP.GEU.AND P1, PT, R27, R24, PT ;  /* 0x000000181b00720b */ /* 0x000fc80003f2e000 */
[----:B------:R-:W-:Y:S02]  /*0820*/  FSEL R24, R27, R24, !P1 ;  /* 0x000000181b187208 */ /* 0x000fe40004800000 */
[C---:B------:R-:W-:Y:S01]  /*0830*/  SEL R16, R13.reuse, R16, !P4 ;  /* 0x000000100d107207 */ /* 0x040fe20006000000 */
[C---:B------:R-:W-:Y:S02]  /*0840*/  @!P5 VIADD R16, R13.reuse, 0x1 ;  /* 0x000000010d10d836 */ /* 0x040fe40000000000 */
[C---:B------:R-:W-:Y:S01]  /*0850*/  @!P3 VIADD R16, R13.reuse, 0x2 ;  /* 0x000000020d10b836 */ /* 0x040fe20000000000 */
[C---:B------:R-:W-:Y:S01]  /*0860*/  @!P2 IADD3 R16, PT, PT, R13.reuse, 0x3, RZ ;  /* 0x000000030d10a810 */ /* 0x040fe20007ffe0ff */
[C---:B------:R-:W-:Y:S02]  /*0870*/  @!P0 VIADD R16, R13.reuse, 0x4 ;  /* 0x000000040d108836 */ /* 0x040fe40000000000 */
[----:B------:R-:W-:Y:S02]  /*0880*/  @!P1 IADD3 R16, PT, PT, R13, 0x5, RZ ;  /* 0x000000050d109810 */ /* 0x000fe40007ffe0ff */
[----:B0-----:R-:W-:-:S04]  /*0890*/  IADD3 R20, P1, PT, R20, 0x60, RZ ;  /* 0x0000006014147810 */ /* 0x001fc80007f3e0ff */
[----:B------:R-:W-:Y:S01]  /*08a0*/  IADD3.X R21, PT, PT, RZ, R21, RZ, P1, !PT ;  /* 0x00000015ff157210 */ /* 0x000fe20000ffe4ff */
[----:B--2---:R-:W-:-:S04]  /*08b0*/  FADD R23, -R18, R23 ;  /* 0x0000001712177221 */ /* 0x004fc80000000100 */
[----:B------:R-:W-:Y:S01]  /*08c0*/  FMUL R23, R23, R23 ;  /* 0x0000001717177220 */ /* 0x000fe20000400000 */
[----:B---3--:R-:W-:-:S04]  /*08d0*/  FADD R14, -R19, R14 ;  /* 0x0000000e130e7221 */ /* 0x008fc80000000100 */
[----:B------:R-:W-:Y:S01]  /*08e0*/  FFMA R23, R14, R14, R23 ;  /* 0x0000000e0e177223 */ /* 0x000fe20000000017 */
[----:B----4-:R-:W-:Y:S01]  /*08f0*/  FADD R25, -R18, R25 ;  /* 0x0000001912197221 */ /* 0x010fe20000000100 */
[----:B------:R-:W-:-:S03]  /*0900*/  FADD R22, -R19, R22 ;  /* 0x0000001613167221 */ /* 0x000fc60000000100 */
[----:B------:R-:W-:Y:S01]  /*0910*/  FMUL R25, R25, R25 ;  /* 0x0000001919197220 */ /* 0x000fe20000400000 */
[----:B------:R-:W-:-:S03]  /*0920*/  FSETP.GEU.AND P4, PT, R23, R24, PT ;  /* 0x000000181700720b */ /* 0x000fc60003f8e000 */
[----:B------:R-:W-:Y:S01]  /*0930*/  FFMA R25, R22, R22, R25 ;  /* 0x0000001616197223 */ /* 0x000fe20000000019 */
[----:B------:R-:W-:-:S04]  /*0940*/  FSEL R14, R23, R24, !P4 ;  /* 0x00000018170e7208 */ /* 0x000fc80006000000 */
[----:B------:R-:W-:Y:S02]  /*0950*/  FSETP.GEU.AND P2, PT, R25, R14, PT ;  /* 0x0000000e1900720b */ /* 0x000fe40003f4e000 */
[----:B------:R-:W-:-:S03]  /*0960*/  LOP3.LUT R22, R0, 0x1ffff8, RZ, 0xc0, !PT ;  /* 0x001ffff800167812 */ /* 0x000fc600078ec0ff */
[----:B------:R-:W-:-:S08]  /*0970*/  @!P4 VIADD R16, R13, 0x6 ;  /* 0x000000060d10c836 */ /* 0x000fd00000000000 */
[C---:B------:R-:W-:Y:S01]  /*0980*/  @!P2 IADD3 R16, PT, PT, R13.reuse, 0x7, RZ ;  /* 0x000000070d10a810 */ /* 0x040fe20007ffe0ff */
[----:B------:R-:W-:-:S05]  /*0990*/  VIADD R13, R13, 0x8 ;  /* 0x000000080d0d7836 */ /* 0x000fca0000000000 */
[----:B------:R-:W-:Y:S02]  /*09a0*/  ISETP.NE.AND P0, PT, R13, R22, PT ;  /* 0x000000160d00720c */ /* 0x000fe40003f05270 */
[----:B------:R-:W-:-:S11]  /*09b0*/  FSEL R14, R25, R14, !P2 ;  /* 0x0000000e190e7208 */ /* 0x000fd60005000000 */
[----:B------:R-:W-:Y:S05]  /*09c0*/  @P0 BRA `(.L_x_3) ;  /* 0xfffffff800c80947 */ /* 0x000fea000383ffff */
[----:B------:R-:W-:-:S07]  /*09d0*/  IMAD.MOV.U32 R13, RZ, RZ, R22 ;  /* 0x000000ffff0d7224 */ /* 0x000fce00078e0016 */
.L_x_2:
[----:B------:R-:W-:-:S13]  /*09e0*/  LOP3.LUT P0, R20, R0, 0x7, RZ, 0xc0, !PT ;  /* 0x0000000700147812 */ /* 0x000fda000780c0ff */
[----:B------:R-:W-:Y:S05]  /*09f0*/  @!P0 BRA `(.L_x_4) ;  /* 0x00000004003c8947 */ /* 0x000fea0003800000 */
[----:B------:R-:W-:-:S13]  /*0a00*/  ISETP.GE.U32.AND P0, PT, R20, 0x4, PT ;  /* 0x000000041400780c */ /* 0x000fda0003f06070 */
[----:B------:R-:W-:Y:S05]  /*0a10*/  @!P0 BRA `(.L_x_5) ;  /* 0x00000000009c8947 */ /* 0x000fea0003800000 */
[----:B------:R-:W0:Y:S02]  /*0a20*/  LDC.64 R20, c[0x0][0x380] ;  /* 0x0000e000ff147b82 */ /* 0x000e240000000a00 */
[----:B0-----:R-:W-:-:S05]  /*0a30*/  IMAD.WIDE.U32 R20, R13, 0xc, R20 ;  /* 0x0000000c0d147825 */ /* 0x001fca00078e0014 */
[----:B------:R-:W2:Y:S04]  /*0a40*/  LDG.E R23, desc[UR6][R20.64+0x4] ;  /* 0x0000040614177981 */ /* 0x000ea8000c1e1900 */
[----:B------:R-:W3:Y:S04]  /*0a50*/  LDG.E R24, desc[UR6][R20.64] ;  /* 0x0000000614187981 */ /* 0x000ee8000c1e1900 */
[----:B------:R-:W4:Y:S04]  /*0a60*/  LDG.E R25, desc[UR6][R20.64+0x10] ;  /* 0x0000100614197981 */ /* 0x000f28000c1e1900 */
[----:B------:R-:W4:Y:S01]  /*0a70*/  LDG.E R22, desc[UR6][R20.64+0xc] ;  /* 0x00000c0614167981 */ /* 0x000f22000c1e1900 */
[----:B--2---:R-:W-:Y:S01]  /*0a80*/  FADD R23, -R18, R23 ;  /* 0x0000001712177221 */ /* 0x004fe20000000100 */
[----:B---3--:R-:W-:-:S03]  /*0a90*/  FADD R24, -R19, R24 ;  /* 0x0000001813187221 */ /* 0x008fc60000000100 */
[----:B------:R-:W-:Y:S01]  /*0aa0*/  FMUL R23, R23, R23 ;  /* 0x0000001717177220 */ /* 0x000fe20000400000 */
[----:B----4-:R-:W-:-:S03]  /*0ab0*/  FADD R26, -R18, R25 ;  /* 0x00000019121a7221 */ /* 0x010fc60000000100 */
[----:B------:R-:W-:Y:S01]  /*0ac0*/  FFMA R23, R24, R24, R23 ;  /* 0x0000001818177223 */ /* 0x000fe20000000017 */
[----:B------:R-:W2:Y:S01]  /*0ad0*/  LDG.E R25, desc[UR6][R20.64+0x1c] ;  /* 0x00001c0614197981 */ /* 0x000ea2000c1e1900 */
[----:B------:R-:W-:Y:S01]  /*0ae0*/  FMUL R27, R26, R26 ;  /* 0x0000001a1a1b7220 */ /* 0x000fe20000400000 */
[----:B------:R-:W-:Y:S02]  /*0af0*/  FADD R24, -R19, R22 ;  /* 0x0000001613187221 */ /* 0x000fe40000000100 */
[----:B------:R-:W3:Y:S04]  /*0b00*/  LDG.E R26, desc[UR6][R20.64+0x24] ;  /* 0x00002406141a7981 */ /* 0x000ee8000c1e1900 */
[----:B------:R-:W4:Y:S01]  /*0b10*/  LDG.E R22, desc[UR6][R20.64+0x18] ;  /* 0x0000180614167981 */ /* 0x000f22000c1e1900 */
[----:B------:R-:W-:-:S03]  /*0b20*/  FFMA R24, R24, R24, R27 ;  /* 0x0000001818187223 */ /* 0x000fc6000000001b */
[----:B------:R-:W3:Y:S01]  /*0b30*/  LDG.E R27, desc[UR6][R20.64+0x28] ;  /* 0x00002806141b7981 */ /* 0x000ee2000c1e1900 */
[----:B------:R-:W-:-:S04]  /*0b40*/  FSETP.GEU.AND P0, PT, R23, R14, PT ;  /* 0x0000000e1700720b */ /* 0x000fc80003f0e000 */
[----:B------:R-:W-:-:S04]  /*0b50*/  FSEL R23, R23, R14, !P0 ;  /* 0x0000000e17177208 */ /* 0x000fc80004000000 */
[----:B------:R-:W-:-:S04]  /*0b60*/  FSETP.GEU.AND P1, PT, R24, R23, PT ;  /* 0x000000171800720b */ /* 0x000fc80003f2e000 */
[----:B------:R-:W-:Y:S02]  /*0b70*/  FSEL R23, R24, R23, !P1 ;  /* 0x0000001718177208 */ /* 0x000fe40004800000 */
[----:B------:R-:W-:-:S07]  /*0b80*/  SEL R16, R13, R16, !P0 ;  /* 0x000000100d107207 */ /* 0x000fce0004000000 */
[----:B------:R-:W-:Y:S01]  /*0b90*/  @!P1 IADD3 R16, PT, PT, R13, 0x1, RZ ;  /* 0x000000010d109810 */ /* 0x000fe20007ffe0ff */
[----:B--2---:R-:W-:-:S04]  /*0ba0*/  FADD R25, -R18, R25 ;  /* 0x0000001912197221 */ /* 0x004fc80000000100 */
[----:B------:R-:W-:Y:S01]  /*0bb0*/  FMUL R25, R25, R25 ;  /* 0x0000001919197220 */ /* 0x000fe20000400000 */
[----:B----4-:R-:W-:-:S04]  /*0bc0*/  FADD R22, -R19, R22 ;  /* 0x0000001613167221 */ /* 0x010fc80000000100 */
[----:B------:R-:W-:Y:S01]  /*0bd0*/  FFMA R22, R22, R22, R25 ;  /* 0x0000001616167223 */ /* 0x000fe20000000019 */
[----:B---3--:R-:W-:Y:S01]  /*0be0*/  FADD R27, -R18, R27 ;  /* 0x0000001b121b7221 */ /* 0x008fe20000000100 */
[----:B------:R-:W-:-:S03]  /*0bf0*/  FADD R26, -R19, R26 ;  /* 0x0000001a131a7221 */ /* 0x000fc60000000100 */
[----:B------:R-:W-:Y:S01]  /*0c00*/  FMUL R27, R27, R27 ;  /* 0x0000001b1b1b7220 */ /* 0x000fe20000400000 */
[----:B------:R-:W-:-:S03]  /*0c10*/  FSETP.GEU.AND P2, PT, R22, R23, PT ;  /* 0x000000171600720b */ /* 0x000fc60003f4e000 */
[----:B------:R-:W-:Y:S01]  /*0c20*/  FFMA R27, R26, R26, R27 ;  /* 0x0000001a1a1b7223 */ /* 0x000fe2000000001b */
[----:B------:R-:W-:-:S04]  /*0c30*/  FSEL R14, R22, R23, !P2 ;  /* 0x00000017160e7208 */ /* 0x000fc80005000000 */
[----:B------:R-:W-:-:S05]  /*0c40*/  FSETP.GEU.AND P3, PT, R27, R14, PT ;  /* 0x0000000e1b00720b */ /* 0x000fca0003f6e000 */
[----:B------:R-:W-:Y:S01]  /*0c50*/  @!P2 VIADD R16, R13, 0x2 ;  /* 0x000000020d10a836 */ /* 0x000fe20000000000 */
[----:B------:R-:W-:-:S07]  /*0c60*/  FSEL R14, R27, R14, !P3 ;  /* 0x0000000e1b0e7208 */ /* 0x000fce0005800000 */
[C---:B------:R-:W-:Y:S01]  /*0c70*/  @!P3 IADD3 R16, PT, PT, R13.reuse, 0x3, RZ ;  /* 0x000000030d10b810 */ /* 0x040fe20007ffe0ff */
[----:B------:R-:W-:-:S07]  /*0c80*/  VIADD R13, R13, 0x4 ;  /* 0x000000040d0d7836 */ /* 0x000fce0000000000 */
.L_x_5:
[----:B------:R-:W-:-:S13]  /*0c90*/  LOP3.LUT P0, R20, R0, 0x3, RZ, 0xc0, !PT ;  /* 0x0000000300147812 */ /* 0x000fda000780c0ff */
[----:B------:R-:W-:Y:S05]  /*0ca0*/  @!P0 BRA `(.L_x_4) ;  /* 0x0000000000908947 */ /* 0x000fea0003800000 */
[----:B------:R-:W-:Y:S02]  /*0cb0*/  ISETP.NE.AND P0, PT, R20, 0x1, PT ;  /* 0x000000011400780c */ /* 0x000fe40003f05270 */
[----:B------:R-:W-:-:S04]  /*0cc0*/  LOP3.LUT R0, R0, 0x1, RZ, 0xc0, !PT ;  /* 0x0000000100007812 */ /* 0x000fc800078ec0ff */
[----:B------:R-:W-:-:S07]  /*0cd0*/  ISETP.NE.U32.AND P1, PT, R0, 0x1, PT ;  /* 0x000000010000780c */ /* 0x000fce0003f25070 */
[----:B------:R-:W-:Y:S06]  /*0ce0*/  @!P0 BRA `(.L_x_6) ;  /* 0x0000000000548947 */ /* 0x000fec0003800000 */
        /* <DEDUP_REMOVED lines=11> */
[----:B------:R-:W-:Y:S01]  /*0da0*/  FADD R22, -R19, R22 ;  /* 0x0000001613167221 */ /* 0x000fe20000000100 */
[----:B------:R-:W-:-:S03]  /*0db0*/  FMUL R25, R25, R25 ;  /* 0x0000001919197220 */ /* 0x000fc60000400000 */
[----:B------:R-:W-:Y:S01]  /*0dc0*/  FSETP.GEU.AND P0, PT, R23, R14, PT ;  /* 0x0000000e1700720b */ /* 0x000fe20003f0e000 */
[----:B------:R-:W-:-:S03]  /*0dd0*/  FFMA R25, R22, R22, R25 ;  /* 0x0000001616197223 */ /* 0x000fc60000000019 */
[----:B------:R-:W-:Y:S02]  /*0de0*/  FSEL R14, R23, R14, !P0 ;  /* 0x0000000e170e7208 */ /* 0x000fe40004000000 */
[----:B------:R-:W-:Y:S02]  /*0df0*/  SEL R16, R13, R16, !P0 ;  /* 0x000000100d107207 */ /* 0x000fe40004000000 */
[----:B------:R-:W-:-:S04]  /*0e00*/  FSETP.GEU.AND P2, PT, R25, R14, PT ;  /* 0x0000000e1900720b */ /* 0x000fc80003f4e000 */
[----:B------:R-:W-:-:S09]  /*0e10*/  FSEL R14, R25, R14, !P2 ;  /* 0x0000000e190e7208 */ /* 0x000fd20005000000 */
[C---:B------:R-:W-:Y:S01]  /*0e20*/  @!P2 IADD3 R16, PT, PT, R13.reuse, 0x1, RZ ;  /* 0x000000010d10a810 */ /* 0x040fe20007ffe0ff */
[----:B------:R-:W-:-:S07]  /*0e30*/  VIADD R13, R13, 0x2 ;  /* 0x000000020d0d7836 */ /* 0x000fce0000000000 */
.L_x_6:
[----:B------:R-:W-:Y:S05]  /*0e40*/  @P1 BRA `(.L_x_4) ;  /* 0x0000000000281947 */ /* 0x000fea0003800000 */
[----:B------:R-:W0:Y:S02]  /*0e50*/  LDC.64 R20, c[0x0][0x380] ;  /* 0x0000e000ff147b82 */ /* 0x000e240000000a00 */
[----:B0-----:R-:W-:-:S05]  /*0e60*/  IMAD.WIDE.U32 R20, R13, 0xc, R20 ;  /* 0x0000000c0d147825 */ /* 0x001fca00078e0014 */
[----:B------:R-:W2:Y:S04]  /*0e70*/  LDG.E R23, desc[UR6][R20.64+0x4] ;  /* 0x0000040614177981 */ /* 0x000ea8000c1e1900 */
[----:B------:R-:W3:Y:S01]  /*0e80*/  LDG.E R0, desc[UR6][R20.64] ;  /* 0x0000000614007981 */ /* 0x000ee2000c1e1900 */
[----:B--2---:R-:W-:Y:S01]  /*0e90*/  FADD R23, -R18, R23 ;  /* 0x0000001712177221 */ /* 0x004fe20000000100 */
[----:B---3--:R-:W-:-:S03]  /*0ea0*/  FADD R0, -R19, R0 ;  /* 0x0000000013007221 */ /* 0x008fc60000000100 */
[----:B------:R-:W-:-:S04]  /*0eb0*/  FMUL R23, R23, R23 ;  /* 0x0000001717177220 */ /* 0x000fc80000400000 */
[----:B------:R-:W-:-:S05]  /*0ec0*/  FFMA R23, R0, R0, R23 ;  /* 0x0000000000177223 */ /* 0x000fca0000000017 */
[----:B------:R-:W-:-:S04]  /*0ed0*/  FSETP.GEU.AND P0, PT, R23, R14, PT ;  /* 0x0000000e1700720b */ /* 0x000fc80003f0e000 */
[----:B------:R-:W-:-:S09]  /*0ee0*/  SEL R16, R13, R16, !P0 ;  /* 0x000000100d107207 */ /* 0x000fd20004000000 */
.L_x_4:
[----:B------:R-:W-:Y:S01]  /*0ef0*/  ISETP.NE.AND P0, PT, R16, -0x1, PT ;  /* 0xffffffff1000780c */ /* 0x000fe20003f05270 */
[----:B------:R-:W-:Y:S01]  /*0f00*/  IMAD.MOV.U32 R21, RZ, RZ, R8 ;  /* 0x000000ffff157224 */ /* 0x000fe200078e0008 */
[----:B-----5:R-:W-:Y:S01]  /*0f10*/  MOV R20, R3 ;  /* 0x0000000300147202 */ /* 0x020fe20000000f00 */
[----:B------:R-:W-:Y:S01]  /*0f20*/  IMAD.MOV.U32 R14, RZ, RZ, R9 ;  /* 0x000000ffff0e7224 */ /* 0x000fe200078e0009 */
[----:B------:R-:W-:-:S09]  /*0f30*/  MOV R13, R2 ;  /* 0x00000002000d7202 */ /* 0x000fd20000000f00 */
[----:B------:R0:W-:Y:S04]  /*0f40*/  @!P0 STG.E.64 desc[UR6][R10.64+0x8], R20 ;  /* 0x000008140a008986 */ /* 0x0001e8000c101b06 */
[----:B------:R0:W-:Y:S04]  /*0f50*/  @!P0 STG.E.64 desc[UR6][R10.64], R12 ;  /* 0x0000000c0a008986 */ /* 0x0001e8000c101b06 */
[----:B------:R0:W-:Y:S04]  /*0f60*/  @!P0 STG.E.64 desc[UR6][R10.64+0x10], R14 ;  /* 0x0000100e0a008986 */ /* 0x0001e8000c101b06 */
[----:B------:R0:W-:Y:S04]  /*0f70*/  @!P0 STG.E.64 desc[UR6][R10.64+0x18], R4 ;  /* 0x000018040a008986 */ /* 0x0001e8000c101b06 */
[----:B------:R0:W-:Y:S04]  /*0f80*/  @!P0 STG.E desc[UR6][R10.64+0x20], R17 ;  /* 0x000020110a008986 */ /* 0x0001e8000c101906 */
[----:B------:R0:W-:Y:S01]  /*0f90*/  @!P0 STG.E.64 desc[UR6][R10.64+0x28], R6 ;  /* 0x000028060a008986 */ /* 0x0001e2000c101b06 */
[----:B------:R-:W-:Y:S05]  /*0fa0*/  @!P0 EXIT ;  /* 0x000000000000894d */ /* 0x000fea0003800000 */
[----:B0-----:R-:W0:Y:S02]  /*0fb0*/  LDC.64 R20, c[0x0][0x380] ;  /* 0x0000e000ff147b82 */ /* 0x001e240000000a00 */
[----:B0-----:R-:W-:-:S05]  /*0fc0*/  IMAD.WIDE R20, R16, 0xc, R20 ;  /* 0x0000000c10147825 */ /* 0x001fca00078e0214 */
[----:B------:R-:W2:Y:S04]  /*0fd0*/  LDG.E R13, desc[UR6][R20.64+0x4] ;  /* 0x00000406140d7981 */ /* 0x000ea8000c1e1900 */
[----:B------:R-:W3:Y:S01]  /*0fe0*/  LDG.E R14, desc[UR6][R20.64] ;  /* 0x00000006140e7981 */ /* 0x000ee2000c1e1900 */
[----:B------:R-:W-:Y:S01]  /*0ff0*/  BSSY.RECONVERGENT B0, `(.L_x_7) ;  /* 0x0000011000007945 */ /* 0x000fe20003800200 */
[----:B--2---:R-:W-:Y:S01]  /*1000*/  FADD R22, R18, -R13 ;  /* 0x8000000d12167221 */ /* 0x004fe20000000000 */
[----:B---3--:R-:W-:-:S03]  /*1010*/  FADD R23, R19, -R14 ;  /* 0x8000000e13177221 */ /* 0x008fc60000000000 */
[----:B------:R-:W-:-:S04]  /*1020*/  FMUL R0, R22, R22 ;  /* 0x0000001616007220 */ /* 0x000fc80000400000 */
[----:B------:R-:W-:-:S04]  /*1030*/  FFMA R25, R23, R23, R0 ;  /* 0x0000001717197223 */ /* 0x000fc80000000000 */
[----:B------:R0:W1:Y:S01]  /*1040*/  MUFU.RSQ R24, R25 ;  /* 0x0000001900187308 */ /* 0x0000620000001400 */
[----:B------:R-:W-:-:S04]  /*1050*/  IADD3 R0, PT, PT, R25, -0xd000000, RZ ;  /* 0xf300000019007810 */ /* 0x000fc80007ffe0ff */
[----:B------:R-:W-:-:S13]  /*1060*/  ISETP.GT.U32.AND P0, PT, R0, 0x727fffff, PT ;  /* 0x727fffff0000780c */ /* 0x000fda0003f04070 */
[----:B01----:R-:W-:Y:S05]  /*1070*/  @!P0 BRA `(.L_x_8) ;  /* 0x0000000000108947 */ /* 0x003fea0003800000 */
[----:B------:R-:W-:-:S07]  /*1080*/  MOV R20, 0x10a0 ;  /* 0x000010a000147802 */ /* 0x000fce0000000f00 */
[----:B------:R-:W-:Y:S05]  /*1090*/  CALL.REL.NOINC `($__internal_0_$__cuda_sm20_sqrt_rn_f32_slowpath) ;  /* 0x0000000800287944 */ /* 0x000fea0003c00000 */
[----:B------:R-:W-:Y:S01]  /*10a0*/  IMAD.MOV.U32 R20, RZ, RZ, R0 ;  /* 0x000000ffff147224 */ /* 0x000fe200078e0000 */
[----:B------:R-:W-:Y:S06]  /*10b0*/  BRA `(.L_x_9) ;  /* 0x0000000000107947 */ /* 0x000fec0003800000 */
.L_x_8:
[----:B------:R-:W-:Y:S01]  /*10c0*/  FMUL.FTZ R20, R25, R24 ;  /* 0x0000001819147220 */ /* 0x000fe20000410000 */
[----:B------:R-:W-:-:S03]  /*10d0*/  FMUL.FTZ R0, R24, 0.5 ;  /* 0x3f00000018007820 */ /* 0x000fc60000410000 */
[----:B------:R-:W-:-:S04]  /*10e0*/  FFMA R21, -R20, R20, R25 ;  /* 0x0000001414157223 */ /* 0x000fc80000000119 */
[----:B------:R-:W-:-:S07]  /*10f0*/  FFMA R20, R21, R0, R20 ;  /* 0x0000000015147223 */ /* 0x000fce0000000014 */
.L_x_9:
[----:B------:R-:W-:Y:S05]  /*1100*/  BSYNC.RECONVERGENT B0 ;  /* 0x0000000000007941 */ /* 0x000fea0003800200 */
.L_x_7:
[----:B------:R-:W-:Y:S01]  /*1110*/  FSETP.GTU.AND P0, PT, R20, 10, PT ;  /* 0x412000001400780b */ /* 0x000fe20003f0c000 */
[----:B------:R-:W-:-:S12]  /*1120*/  BSSY.RECONVERGENT B2, `(.L_x_10) ;  /* 0x0000014000027945 */ /* 0x000fd80003800200 */
[----:B------:R-:W-:Y:S05]  /*1130*/  @!P0 BRA `(.L_x_11) ;  /* 0x0000000000488947 */ /* 0x000fea0003800000 */
[----:B------:R-:W0:Y:S01]  /*1140*/  MUFU.RCP R19, R20 ;  /* 0x0000001400137308 */ /* 0x000e220000001000 */
[----:B------:R-:W-:Y:S01]  /*1150*/  UMOV UR4, 0x41200000 ;  /* 0x4120000000047882 */ /* 0x000fe20000000000 */
[----:B------:R-:W-:Y:S01]  /*1160*/  BSSY.RECONVERGENT B1, `(.L_x_12) ;  /* 0x000000d000017945 */ /* 0x000fe20003800200 */
[----:B------:R-:W-:-:S05]  /*1170*/  MOV R21, UR4 ;  /* 0x0000000400157c02 */ /* 0x000fca0008000f00 */
[----:B------:R-:W1:Y:S01]  /*1180*/  FCHK P0, R21, R20 ;  /* 0x0000001415007302 */ /* 0x000e620000000000 */
[----:B0-----:R-:W-:-:S04]  /*1190*/  FFMA R0, R19, -R20, 1 ;  /* 0x3f80000013007423 */ /* 0x001fc80000000814 */
[----:B------:R-:W-:-:S04]  /*11a0*/  FFMA R0, R19, R0, R19 ;  /* 0x0000000013007223 */ /* 0x000fc80000000013 */
[----:B------:R-:W-:-:S04]  /*11b0*/  FFMA R19, R0, 10, RZ ;  /* 0x4120000000137823 */ /* 0x000fc800000000ff */
[----:B------:R-:W-:-:S04]  /*11c0*/  FFMA R18, R19, -R20, 10 ;  /* 0x4120000013127423 */ /* 0x000fc80000000814 */
[----:B------:R-:W-:Y:S01]  /*11d0*/  FFMA R18, R0, R18, R19 ;  /* 0x0000001200127223 */ /* 0x000fe20000000013 */
[----:B-1----:R-:W-:Y:S06]  /*11e0*/  @!P0 BRA `(.L_x_13) ;  /* 0x0000000000108947 */ /* 0x002fec0003800000 */
[----:B------:R-:W-:Y:S01]  /*11f0*/  IMAD.MOV.U32 R0, RZ, RZ, R20 ;  /* 0x000000ffff007224 */ /* 0x000fe200078e0014 */
[----:B------:R-:W-:-:S07]  /*1200*/  MOV R18, 0x1220 ;  /* 0x0000122000127802 */ /* 0x000fce0000000f00 */
[----:B------:R-:W-:Y:S05]  /*1210*/  CALL.REL.NOINC `($__internal_1_$__cuda_sm3x_div_rn_noftz_f32_slowpath) ;  /* 0x0000000800247944 */ /* 0x000fea0003c00000 */
[----:B------:R-:W-:-:S07]  /*1220*/  MOV R18, R24 ;  /* 0x0000001800127202 */ /* 0x000fce0000000f00 */
.L_x_13:
[----:B------:R-:W-:Y:S05]  /*1230*/  BSYNC.RECONVERGENT B1 ;  /* 0x0000000000017941 */ /* 0x000fea0003800200 */
.L_x_12:
[-C--:B------:R-:W-:Y:S01]  /*1240*/  FFMA R19, R23, R18.reuse, R14 ;  /* 0x0000001217137223 */ /* 0x080fe2000000000e */
[----:B------:R-:W-:-:S07]  /*1250*/  FFMA R18, R22, R18, R13 ;  /* 0x0000001216127223 */ /* 0x000fce000000000d */
.L_x_11:
[----:B------:R-:W-:Y:S05]  /*1260*/  BSYNC.RECONVERGENT B2 ;  /* 0x0000000000027941 */ /* 0x000fea0003800200 */
.L_x_10:
[----:B------:R-:W0:Y:S01]  /*1270*/  LDCU UR4, c[0x0][0x398] ;  /* 0x00007300ff0477ac */ /* 0x000e220008000800 */
[----:B------:R-:W-:Y:S01]  /*1280*/  FMNMX R23, RZ, R19, !PT ;  /* 0x00000013ff177209 */ /* 0x000fe20007800000 */
[----:B------:R-:W-:Y:S01]  /*1290*/  BSSY.RECONVERGENT B0, `(.L_x_14) ;  /* 0x000005e000007945 */ /* 0x000fe20003800200 */
[----:B------:R-:W-:Y:S01]  /*12a0*/  FMNMX R0, RZ, R18, !PT ;  /* 0x00000012ff007209 */ /* 0x000fe20007800000 */
[----:B------:R-:W1:Y:S01]  /*12b0*/  LDCU UR9, c[0x0][0x398] ;  /* 0x00007300ff0977ac */ /* 0x000e620008000800 */
[----:B------:R-:W-:Y:S02]  /*12c0*/  FMNMX R23, R23, 2800.199951171875, PT ;  /* 0x452f033317177809 */ /* 0x000fe40003800000 */
[----:B------:R-:W-:Y:S01]  /*12d0*/  FMNMX R0, R0, 1544.699951171875, PT ;  /* 0x44c1166600007809 */ /* 0x000fe20003800000 */
[----:B0-----:R-:W-:-:S09]  /*12e0*/  UISETP.GE.AND UP0, UPT, UR4, 0x1, UPT ;  /* 0x000000010400788c */ /* 0x001fd2000bf06270 */
[----:B-1----:R-:W-:Y:S05]  /*12f0*/  BRA.U !UP0, `(.L_x_15) ;  /* 0x0000000108587547 */ /* 0x002fea000b800000 */
[----:B------:R-:W0:Y:S01]  /*1300*/  LDC.64 R18, c[0x0][0x390] ;  /* 0x0000e400ff127b82 */ /* 0x000e220000000a00 */
[----:B------:R-:W-:Y:S01]  /*1310*/  IMAD.MOV.U32 R25, RZ, RZ, RZ ;  /* 0x000000ffff197224 */ /* 0x000fe200078e00ff */
[----:B------:R-:W1:Y:S06]  /*1320*/  LDCU UR8, c[0x0][0x398] ;  /* 0x00007300ff0877ac */ /* 0x000e6c0008000800 */
.L_x_19:
[----:B0-----:R-:W-:-:S05]  /*1330*/  IMAD.WIDE.U32 R20, R25, 0x10, R18 ;  /* 0x0000001019147825 */ /* 0x001fca00078e0012 */
[----:B------:R-:W2:Y:S01]  /*1340*/  LDG.E R22, desc[UR6][R20.64] ;  /* 0x0000000614167981 */ /* 0x000ea2000c1e1900 */
[----:B------:R-:W-:Y:S01]  /*1350*/  BSSY.RELIABLE B1, `(.L_x_16) ;  /* 0x000000d000017945 */ /* 0x000fe20003800100 */
[----:B--2---:R-:W-:-:S13]  /*1360*/  FSETP.GE.AND P0, PT, R23, R22, PT ;  /* 0x000000161700720b */ /* 0x004fda0003f06000 */
[----:B------:R-:W-:Y:S05]  /*1370*/  @!P0 BRA `(.L_x_17) ;  /* 0x0000000000288947 */ /* 0x000fea0003800000 */
[----:B------:R-:W2:Y:S02]  /*1380*/  LDG.E R22, desc[UR6][R20.64+0x8] ;  /* 0x0000080614167981 */ /* 0x000ea4000c1e1900 */
[----:B--2---:R-:W-:-:S13]  /*1390*/  FSETP.GTU.AND P0, PT, R23, R22, PT ;  /* 0x000000161700720b */ /* 0x004fda0003f0c000 */
[----:B------:R-:W-:Y:S05]  /*13a0*/  @P0 BRA `(.L_x_17) ;  /* 0x00000000001c0947 */ /* 0x000fea0003800000 */
[----:B------:R-:W2:Y:S02]  /*13b0*/  LDG.E R27, desc[UR6][R20.64+0x4] ;  /* 0x00000406141b7981 */ /* 0x000ea4000c1e1900 */
[----:B--2---:R-:W-:-:S13]  /*13c0*/  FSETP.GE.AND P0, PT, R0, R27, PT ;  /* 0x0000001b0000720b */ /* 0x004fda0003f06000 */
[----:B------:R-:W-:Y:S05]  /*13d0*/  @!P0 BRA `(.L_x_17) ;  /* 0x0000000000108947 */ /* 0x000fea0003800000 */
[----:B------:R-:W2:Y:S02]  /*13e0*/  LDG.E R21, desc[UR6][R20.64+0xc] ;  /* 0x00000c0614157981 */ /* 0x000ea4000c1e1900 */
[----:B--2---:R-:W-:-:S13]  /*13f0*/  FSETP.GTU.AND P0, PT, R0, R21, PT ;  /* 0x000000150000720b */ /* 0x004fda0003f0c000 */
[----:B------:R-:W-:Y:S05]  /*1400*/  @!P0 BREAK.RELIABLE B1 ;  /* 0x0000000000018942 */ /* 0x000fea0003800100 */
[----:B------:R-:W-:Y:S05]  /*1410*/  @!P0 BRA `(.L_x_18) ;  /* 0x0000000400148947 */ /* 0x000fea0003800000 */
.L_x_17:
[----:B-1----:R-:W-:Y:S05]  /*1420*/  BSYNC.RELIABLE B1 ;  /* 0x0000000000017941 */ /* 0x002fea0003800100 */
.L_x_16:
[----:B------:R-:W-:-:S04]  /*1430*/  IADD3 R25, PT, PT, R25, 0x1, RZ ;  /* 0x0000000119197810 */ /* 0x000fc80007ffe0ff */
[----:B------:R-:W-:-:S13]  /*1440*/  ISETP.NE.AND P0, PT, R25, UR8, PT ;  /* 0x0000000819007c0c */ /* 0x000fda000bf05270 */
[----:B------:R-:W-:Y:S05]  /*1450*/  @P0 BRA `(.L_x_19) ;  /* 0xfffffffc00b40947 */ /* 0x000fea000383ffff */
.L_x_15:
[----:B------:R-:W-:Y:S05]  /*1460*/  BRA.U !UP0, `(.L_x_20) ;  /* 0x0000000108647547 */ /* 0x000fea000b800000 */
[----:B------:R-:W0:Y:S01]  /*1470*/  LDC.64 R18, c[0x0][0x390] ;  /* 0x0000e400ff127b82 */ /* 0x000e220000000a00 */
[----:B------:R-:W-:Y:S01]  /*1480*/  FADD R14, R14, R23 ;  /* 0x000000170e0e7221 */ /* 0x000fe20000000000 */
[----:B------:R-:W-:Y:S01]  /*1490*/  FADD R13, R13, R0 ;  /* 0x000000000d0d7221 */ /* 0x000fe20000000000 */
[----:B------:R-:W-:Y:S02]  /*14a0*/  IMAD.MOV.U32 R25, RZ, RZ, RZ ;  /* 0x000000ffff197224 */ /* 0x000fe400078e00ff */
[----:B------:R-:W-:Y:S01]  /*14b0*/  FMUL R14, R14, 0.5 ;  /* 0x3f0000000e0e7820 */ /* 0x000fe20000400000 */
[----:B------:R-:W-:-:S07]  /*14c0*/  FMUL R22, R13, 0.5 ;  /* 0x3f0000000d167820 */ /* 0x000fce0000400000 */
.L_x_23:
        /* <DEDUP_REMOVED lines=15> */
.L_x_22:
[----:B------:R-:W-:Y:S05]  /*15c0*/  BSYNC.RELIABLE B1 ;  /* 0x0000000000017941 */ /* 0x000fea0003800100 */
.L_x_21:
[----:B------:R-:W-:-:S04]  /*15d0*/  IADD3 R25, PT, PT, R25, 0x1, RZ ;  /* 0x0000000119197810 */ /* 0x000fc80007ffe0ff */
[----:B------:R-:W-:-:S13]  /*15e0*/  ISETP.NE.AND P0, PT, R25, UR9, PT ;  /* 0x0000000919007c0c */ /* 0x000fda000bf05270 */
[----:B------:R-:W-:Y:S05]  /*15f0*/  @P0 BRA `(.L_x_23) ;  /* 0xfffffffc00b40947 */ /* 0x000fea000383ffff */
.L_x_20:
[----:B------:R-:W0:Y:S01]  /*1600*/  S2R R25, SR_LANEID ;  /* 0x0000000000197919 */ /* 0x000e220000000000 */
[----:B------:R-:W-:Y:S01]  /*1610*/  VOTEU.ANY UR4, UPT, PT ;  /* 0x0000000000047886 */ /* 0x000fe200038e0100 */
[----:B------:R-:W1:Y:S01]  /*1620*/  LDC.64 R18, c[0x0][0x388] ;  /* 0x0000e200ff127b82 */ /* 0x000e620000000a00 */
[----:B------:R-:W0:Y:S08]  /*1630*/  FLO.U32 R14, UR4 ;  /* 0x00000004000e7d00 */ /* 0x000e3000080e0000 */
[----:B------:R-:W1:Y:S01]  /*1640*/  POPC R21, UR4 ;  /* 0x0000000400157d09 */ /* 0x000e620008000000 */
[----:B0-----:R-:W-:-:S13]  /*1650*/  ISETP.EQ.U32.AND P0, PT, R14, R25, PT ;  /* 0x000000190e00720c */ /* 0x001fda0003f02070 */
[----:B-1----:R-:W2:Y:S01]  /*1660*/  @P0 ATOMG.E.ADD.STRONG.GPU PT, R21, desc[UR6][R18.64], R21 ;  /* 0x80000015121509a8 */ /* 0x002ea200081ef106 */
[----:B------:R-:W0:Y:S02]  /*1670*/  S2R R20, SR_LTMASK ;  /* 0x0000000000147919 */ /* 0x000e240000003900 */
[----:B0-----:R-:W-:-:S06]  /*1680*/  LOP3.LUT R20, R20, UR4, RZ, 0xc0, !PT ;  /* 0x0000000414147c12 */ /* 0x001fcc000f8ec0ff */
[----:B------:R-:W0:Y:S01]  /*1690*/  POPC R20, R20 ;  /* 0x0000001400147309 */ /* 0x000e220000000000 */
[----:B--2---:R-:W0:Y:S02]  /*16a0*/  SHFL.IDX PT, R13, R21, R14, 0x1f ;  /* 0x00001f0e150d7589 */ /* 0x004e2400000e0000 */
[----:B0-----:R-:W-:-:S05]  /*16b0*/  IMAD.IADD R13, R13, 0x1, R20 ;  /* 0x000000010d0d7824 */ /* 0x001fca00078e0214 */
[----:B------:R-:W-:-:S13]  /*16c0*/  ISETP.GT.AND P0, PT, R13, 0x1e847f, PT ;  /* 0x001e847f0d00780c */ /* 0x000fda0003f04270 */
[----:B------:R-:W-:Y:S05]  /*16d0*/  @P0 BRA `(.L_x_24) ;  /* 0x00000000004c0947 */ /* 0x000fea0003800000 */
[----:B------:R-:W0:Y:S01]  /*16e0*/  LDC.64 R18, c[0x0][0x380] ;  /* 0x0000e000ff127b82 */ /* 0x000e220000000a00 */
[----:B------:R-:W-:Y:S01]  /*16f0*/  FADD R20, R0, -1070.300048828125 ;  /* 0xc485c99a00147421 */ /* 0x000fe20000000000 */
[----:B------:R-:W-:-:S03]  /*1700*/  FADD R14, R23, -2216.800048828125 ;  /* 0xc50a8ccd170e7421 */ /* 0x000fc60000000000 */
[----:B------:R-:W-:-:S04]  /*1710*/  FMUL R21, R20, R20 ;  /* 0x0000001414157220 */ /* 0x000fc80000400000 */
[----:B------:R-:W-:-:S05]  /*1720*/  FFMA R21, R14, R14, R21 ;  /* 0x0000000e0e157223 */ /* 0x000fca0000000015 */
[----:B------:R-:W-:Y:S01]  /*1730*/  FSETP.GTU.AND P0, PT, R21, 225, PT ;  /* 0x436100001500780b */ /* 0x000fe20003f0c000 */
[----:B0-----:R-:W-:-:S05]  /*1740*/  IMAD.WIDE R18, R13, 0xc, R18 ;  /* 0x0000000c0d127825 */ /* 0x001fca00078e0212 */
[----:B------:R0:W-:Y:S04]  /*1750*/  STG.E desc[UR6][R18.64+0x4], R0 ;  /* 0x0000040012007986 */ /* 0x0001e8000c101906 */
[----:B------:R0:W-:Y:S04]  /*1760*/  STG.E desc[UR6][R18.64+0x8], R16 ;  /* 0x0000081012007986 */ /* 0x0001e8000c101906 */
[----:B------:R0:W-:Y:S01]  /*1770*/  STG.E desc[UR6][R18.64], R23 ;  /* 0x0000001712007986 */ /* 0x0001e2000c101906 */
[----:B------:R-:W-:Y:S05]  /*1780*/  @P0 BRA `(.L_x_18) ;  /* 0x0000000000380947 */ /* 0x000fea0003800000 */
[----:B0-----:R-:W0:Y:S01]  /*1790*/  LDC.64 R18, c[0x0][0x3a8] ;  /* 0x0000ea00ff127b82 */ /* 0x001e220000000a00 */
[----:B------:R-:W-:-:S05]  /*17a0*/  HFMA2 R21, -RZ, RZ, 0, 5.9604644775390625e-08 ;  /* 0x00000001ff157431 */ /* 0x000fca00000001ff */
[----:B0-----:R-:W2:Y:S02]  /*17b0*/  ATOMG.E.EXCH.STRONG.GPU PT, R18, desc[UR6][R18.64], R21 ;  /* 0x80000015121279a8 */ /* 0x001ea4000c1ef106 */
[----:B--2---:R-:W-:-:S13]  /*17c0*/  ISETP.NE.AND P0, PT, R18, RZ, PT ;  /* 0x000000ff1200720c */ /* 0x004fda0003f05270 */
[----:B------:R-:W-:Y:S05]  /*17d0*/  @P0 BRA `(.L_x_18) ;  /* 0x0000000000240947 */ /* 0x000fea0003800000 */
[----:B------:R-:W0:Y:S02]  /*17e0*/  LDC.64 R18, c[0x0][0x3b0] ;  /* 0x0000ec00ff127b82 */ /* 0x000e240000000a00 */
[----:B0-----:R2:W5:Y:S01]  /*17f0*/  ATOMG.E.EXCH.STRONG.GPU PT, RZ, desc[UR6][R18.64], R13 ;  /* 0x8000000d12ff79a8 */ /* 0x001562000c1ef106 */
[----:B------:R-:W-:Y:S05]  /*1800*/  BRA `(.L_x_18) ;  /* 0x0000000000187947 */ /* 0x000fea0003800000 */
.L_x_24:
[----:B------:R-:W-:Y:S02]  /*1810*/  VOTEU.ANY UR4, UPT, PT ;  /* 0x0000000000047886 */ /* 0x000fe400038e0100 */
[----:B------:R-:W-:Y:S02]  /*1820*/  UFLO.U32 UR5, UR4 ;  /* 0x00000004000572bd */ /* 0x000fe400080e0000 */
[----:B------:R-:W-:-:S04]  /*1830*/  UPOPC UR4, UR4 ;  /* 0x00000004000472bf */ /* 0x000fc80008000000 */
[----:B------:R-:W-:Y:S02]  /*1840*/  ISETP.EQ.U32.AND P0, PT, R25, UR5, PT ;  /* 0x0000000519007c0c */ /* 0x000fe4000bf02070 */
[----:B------:R-:W-:-:S11]  /*1850*/  IMAD R13, RZ, RZ, -UR4 ;  /* 0x80000004ff0d7e24 */ /* 0x000fd6000f8e02ff */
[----:B------:R3:W-:Y:S02]  /*1860*/  @P0 REDG.E.ADD.STRONG.GPU desc[UR6][R18.64], R13 ;  /* 0x0000000d1200098e */ /* 0x0007e4000c12e106 */
.L_x_18:
[----:B-1----:R-:W-:Y:S05]  /*1870*/  BSYNC.RECONVERGENT B0 ;  /* 0x0000000000007941 */ /* 0x002fea0003800200 */
.L_x_14:
[----:B------:R-:W-:Y:S05]  /*1880*/  WARPSYNC.ALL ;  /* 0x0000000000007948 */ /* 0x000fea0003800000 */
[----:B--23--:R-:W-:Y:S01]  /*1890*/  MOV R13, R2 ;  /* 0x00000002000d7202 */ /* 0x00cfe20000000f00 */
[----:B------:R-:W-:Y:S01]  /*18a0*/  IMAD.MOV.U32 R2, RZ, RZ, R3 ;  /* 0x000000ffff027224 */ /* 0x000fe200078e0003 */
[----:B------:R-:W-:Y:S01]  /*18b0*/  MOV R3, R8 ;  /* 0x0000000800037202 */ /* 0x000fe20000000f00 */
[----:B------:R-:W-:Y:S01]  /*18c0*/  IMAD.MOV.U32 R14, RZ, RZ, R9 ;  /* 0x000000ffff0e7224 */ /* 0x000fe200078e0009 */
[----:B------:R-:W-:Y:S04]  /*18d0*/  STG.E.64 desc[UR6][R10.64+0x18], R4 ;  /* 0x000018040a007986 */ /* 0x000fe8000c101b06 */
[----:B------:R-:W-:Y:S04]  /*18e0*/  STG.E.64 desc[UR6][R10.64+0x28], R6 ;  /* 0x000028060a007986 */ /* 0x000fe8000c101b06 */
[----:B------:R-:W-:Y:S04]  /*18f0*/  STG.E desc[UR6][R10.64+0x20], R17 ;  /* 0x000020110a007986 */ /* 0x000fe8000c101906 */
[----:B------:R-:W-:Y:S04]  /*1900*/  STG.E.64 desc[UR6][R10.64], R12 ;  /* 0x0000000c0a007986 */ /* 0x000fe8000c101b06 */
[----:B------:R-:W-:Y:S04]  /*1910*/  STG.E.64 desc[UR6][R10.64+0x8], R2 ;  /* 0x000008020a007986 */ /* 0x000fe8000c101b06 */
[----:B------:R-:W-:Y:S01]  /*1920*/  STG.E.64 desc[UR6][R10.64+0x10], R14 ;  /* 0x0000100e0a007986 */ /* 0x000fe2000c101b06 */
[----:B------:R-:W-:Y:S05]  /*1930*/  EXIT ;  /* 0x000000000000794d */ /* 0x000fea0003800000 */
        .weak           $__internal_0_$__cuda_sm20_sqrt_rn_f32_slowpath
        .type           $__internal_0_$__cuda_sm20_sqrt_rn_f32_slowpath,@function
        .size           $__internal_0_$__cuda_sm20_sqrt_rn_f32_slowpath,($__internal_1_$__cuda_sm3x_div_rn_noftz_f32_slowpath - $__internal_0_$__cuda_sm20_sqrt_rn_f32_slowpath)
$__internal_0_$__cuda_sm20_sqrt_rn_f32_slowpath:
[----:B------:R-:W-:-:S13]  /*1940*/  LOP3.LUT P0, RZ, R25, 0x7fffffff, RZ, 0xc0, !PT ;  /* 0x7fffffff19ff7812 */ /* 0x000fda000780c0ff */
[----:B------:R-:W-:Y:S01]  /*1950*/  @!P0 MOV R21, R25 ;  /* 0x0000001900158202 */ /* 0x000fe20000000f00 */
[----:B------:R-:W-:Y:S06]  /*1960*/  @!P0 BRA `(.L_x_25) ;  /* 0x0000000000448947 */ /* 0x000fec0003800000 */
[----:B------:R-:W-:Y:S01]  /*1970*/  FSETP.GEU.FTZ.AND P0, PT, R25, RZ, PT ;  /* 0x000000ff1900720b */ /* 0x000fe20003f1e000 */
[----:B------:R-:W-:-:S12]  /*1980*/  IMAD.MOV.U32 R0, RZ, RZ, R25 ;  /* 0x000000ffff007224 */ /* 0x000fd800078e0019 */
[----:B------:R-:W-:Y:S01]  /*1990*/  @!P0 MOV R21, 0x7fffffff ;  /* 0x7fffffff00158802 */ /* 0x000fe20000000f00 */
[----:B------:R-:W-:Y:S06]  /*19a0*/  @!P0 BRA `(.L_x_25) ;  /* 0x0000000000348947 */ /* 0x000fec0003800000 */
[----:B------:R-:W-:-:S13]  /*19b0*/  FSETP.GTU.FTZ.AND P0, PT, |R0|, +INF , PT ;  /* 0x7f8000000000780b */ /* 0x000fda0003f1c200 */
[----:B------:R-:W-:Y:S01]  /*19c0*/  @P0 FADD.FTZ R21, R0, 1 ;  /* 0x3f80000000150421 */ /* 0x000fe20000010000 */
[----:B------:R-:W-:Y:S06]  /*19d0*/  @P0 BRA `(.L_x_25) ;  /* 0x0000000000280947 */ /* 0x000fec0003800000 */
[----:B------:R-:W-:-:S13]  /*19e0*/  FSETP.NEU.FTZ.AND P0, PT, |R0|, +INF , PT ;  /* 0x7f8000000000780b */ /* 0x000fda0003f1d200 */
[----:B------:R-:W-:-:S04]  /*19f0*/  @P0 FFMA R24, R0, 1.84467440737095516160e+19, RZ ;  /* 0x5f80000000180823 */ /* 0x000fc800000000ff */
[----:B------:R-:W0:Y:S02]  /*1a00*/  @P0 MUFU.RSQ R21, R24 ;  /* 0x0000001800150308 */ /* 0x000e240000001400 */
[----:B0-----:R-:W-:Y:S01]  /*1a10*/  @P0 FMUL.FTZ R25, R24, R21 ;  /* 0x0000001518190220 */ /* 0x001fe20000410000 */
[----:B------:R-:W-:Y:S01]  /*1a20*/  @P0 FMUL.FTZ R27, R21, 0.5 ;  /* 0x3f000000151b0820 */ /* 0x000fe20000410000 */
[----:B------:R-:W-:Y:S02]  /*1a30*/  @!P0 IMAD.MOV.U32 R21, RZ, RZ, R0 ;  /* 0x000000ffff158224 */ /* 0x000fe400078e0000 */
[----:B------:R-:W-:-:S04]  /*1a40*/  @P0 FADD.FTZ R26, -R25, -RZ ;  /* 0x800000ff191a0221 */ /* 0x000fc80000010100 */
[----:B------:R-:W-:-:S04]  /*1a50*/  @P0 FFMA R26, R25, R26, R24 ;  /* 0x0000001a191a0223 */ /* 0x000fc80000000018 */
[----:B------:R-:W-:-:S04]  /*1a60*/  @P0 FFMA R26, R26, R27, R25 ;  /* 0x0000001b1a1a0223 */ /* 0x000fc80000000019 */
[----:B------:R-:W-:-:S07]  /*1a70*/  @P0 FMUL.FTZ R21, R26, 2.3283064365386962891e-10 ;  /* 0x2f8000001a150820 */ /* 0x000fce0000410000 */
.L_x_25:
[----:B------:R-:W-:Y:S01]  /*1a80*/  MOV R0, R21 ;  /* 0x0000001500007202 */ /* 0x000fe20000000f00 */
[----:B------:R-:W-:-:S04]  /*1a90*/  IMAD.MOV.U32 R21, RZ, RZ, 0x0 ;  /* 0x00000000ff157424 */ /* 0x000fc800078e00ff */
[----:B------:R-:W-:Y:S05]  /*1aa0*/  RET.REL.NODEC R20 `(_Z20rrt_iteration_kernelP4NodePiPK8ObstacleiP17curandStateXORWOWS1_S1_) ;  /* 0xffffffe414547950 */ /* 0x000fea0003c3ffff */
        .weak           $__internal_1_$__cuda_sm3x_div_rn_noftz_f32_slowpath
        .type           $__internal_1_$__cuda_sm3x_div_rn_noftz_f32_slowpath,@function
        .size           $__internal_1_$__cuda_sm3x_div_rn_noftz_f32_slowpath,(.L_x_49 - $__internal_1_$__cuda_sm3x_div_rn_noftz_f32_slowpath)
$__internal_1_$__cuda_sm3x_div_rn_noftz_f32_slowpath:
[----:B------:R-:W-:Y:S01]  /*1ab0*/  SHF.R.U32.HI R19, RZ, 0x17, R0 ;  /* 0x00000017ff137819 */ /* 0x000fe20000011600 */
[----:B------:R-:W-:Y:S04]  /*1ac0*/  BSSY.RECONVERGENT B0, `(.L_x_26) ;  /* 0x000005b000007945 */ /* 0x000fe80003800200 */
[----:B------:R-:W-:Y:S01]  /*1ad0*/  BSSY.RELIABLE B3, `(.L_x_27) ;  /* 0x0000019000037945 */ /* 0x000fe20003800100 */
[----:B------:R-:W-:-:S04]  /*1ae0*/  LOP3.LUT R19, R19, 0xff, RZ, 0xc0, !PT ;  /* 0x000000ff13137812 */ /* 0x000fc800078ec0ff */
[----:B------:R-:W-:-:S04]  /*1af0*/  IADD3 R21, PT, PT, R19, -0x1, RZ ;  /* 0xffffffff13157810 */ /* 0x000fc80007ffe0ff */
[----:B------:R-:W-:-:S13]  /*1b00*/  ISETP.GT.U32.AND P0, PT, R21, 0xfd, PT ;  /* 0x000000fd1500780c */ /* 0x000fda0003f04070 */
[----:B------:R-:W-:Y:S01]  /*1b10*/  @!P0 IMAD.MOV.U32 R20, RZ, RZ, RZ ;  /* 0x000000ffff148224 */ /* 0x000fe200078e00ff */
[----:B------:R-:W-:Y:S06]  /*1b20*/  @!P0 BRA `(.L_x_28) ;  /* 0x00000000004c8947 */ /* 0x000fec0003800000 */
[----:B------:R-:W-:-:S13]  /*1b30*/  FSETP.GTU.FTZ.AND P0, PT, |R0|, +INF , PT ;  /* 0x7f8000000000780b */ /* 0x000fda0003f1c200 */
[----:B------:R-:W-:Y:S05]  /*1b40*/  @P0 BREAK.RELIABLE B3 ;  /* 0x0000000000030942 */ /* 0x000fea0003800100 */
[----:B------:R-:W-:Y:S05]  /*1b50*/  @P0 BRA `(.L_x_29) ;  /* 0x0000000400400947 */ /* 0x000fea0003800000 */
[----:B------:R-:W-:-:S05]  /*1b60*/  HFMA2 R20, -RZ, RZ, 2.5625, 0 ;  /* 0x41200000ff147431 */ /* 0x000fca00000001ff */
[----:B------:R-:W-:-:S13]  /*1b70*/  LOP3.LUT P0, RZ, R0, 0x7fffffff, R20, 0xc8, !PT ;  /* 0x7fffffff00ff7812 */ /* 0x000fda000780c814 */
[----:B------:R-:W-:Y:S05]  /*1b80*/  @!P0 BREAK.RELIABLE B3 ;  /* 0x0000000000038942 */ /* 0x000fea0003800100 */
[----:B------:R-:W-:Y:S05]  /*1b90*/  @!P0 BRA `(.L_x_30) ;  /* 0x0000000400288947 */ /* 0x000fea0003800000 */
[----:B------:R-:W-:Y:S02]  /*1ba0*/  FSETP.NEU.FTZ.AND P0, PT, |R0|, +INF , PT ;  /* 0x7f8000000000780b */ /* 0x000fe40003f1d200 */
[----:B------:R-:W-:-:S04]  /*1bb0*/  LOP3.LUT P1, RZ, R20, 0x7fffffff, RZ, 0xc0, !PT ;  /* 0x7fffffff14ff7812 */ /* 0x000fc8000782c0ff */
[----:B------:R-:W-:-:S13]  /*1bc0*/  PLOP3.LUT P0, PT, P0, P1, PT, 0x2f, 0xf2 ;  /* 0x0000000000f2781c */ /* 0x000fda0000702577 */
[----:B------:R-:W-:Y:S05]  /*1bd0*/  @P0 BREAK.RELIABLE B3 ;  /* 0x0000000000030942 */ /* 0x000fea0003800100 */
[----:B------:R-:W-:Y:S05]  /*1be0*/  @P0 BRA `(.L_x_31) ;  /* 0x00000004000c0947 */ /* 0x000fea0003800000 */
[----:B------:R-:W-:-:S13]  /*1bf0*/  LOP3.LUT P0, RZ, R0, 0x7fffffff, RZ, 0xc0, !PT ;  /* 0x7fffffff00ff7812 */ /* 0x000fda000780c0ff */
[----:B------:R-:W-:Y:S05]  /*1c00*/  @!P0 BREAK.RELIABLE B3 ;  /* 0x0000000000038942 */ /* 0x000fea0003800100 */
[----:B------:R-:W-:Y:S05]  /*1c10*/  @!P0 BRA `(.L_x_32) ;  /* 0x0000000000f48947 */ /* 0x000fea0003800000 */
[----:B------:R-:W-:Y:S01]  /*1c20*/  ISETP.GE.AND P0, PT, R21, RZ, PT ;  /* 0x000000ff1500720c */ /* 0x000fe20003f06270 */
[----:B------:R-:W-:-:S12]  /*1c30*/  IMAD.MOV.U32 R20, RZ, RZ, RZ ;  /* 0x000000ffff147224 */ /* 0x000fd800078e00ff */
[----:B------:R-:W-:Y:S01]  /*1c40*/  @!P0 FFMA R0, R0, 1.84467440737095516160e+19, RZ ;  /* 0x5f80000000008823 */ /* 0x000fe200000000ff */
[----:B------:R-:W-:-:S07]  /*1c50*/  @!P0 IADD3 R20, PT, PT, R20, 0x40, RZ ;  /* 0x0000004014148810 */ /* 0x000fce0007ffe0ff */
.L_x_28:
[----:B------:R-:W-:Y:S05]  /*1c60*/  BSYNC.RELIABLE B3 ;  /* 0x0000000000037941 */ /* 0x000fea0003800100 */
.L_x_27:
[----:B------:R-:W-:Y:S01]  /*1c70*/  LEA R21, R19, 0xc0800000, 0x17 ;  /* 0xc080000013157811 */ /* 0x000fe200078eb8ff */
[----:B------:R-:W-:Y:S01]  /*1c80*/  UMOV UR4, 0x41200000 ;  /* 0x4120000000047882 */ /* 0x000fe20000000000 */
[----:B------:R-:W-:Y:S01]  /*1c90*/  IADD3 R20, PT, PT, R20, 0x82, -R19 ;  /* 0x0000008214147810 */ /* 0x000fe20007ffe813 */
[----:B------:R-:W-:Y:S01]  /*1ca0*/  UIADD3 UR4, UPT, UPT, UR4, -0x1800000, URZ ;  /* 0xfe80000004047890 */ /* 0x000fe2000fffe0ff */
[----:B------:R-:W-:Y:S01]  /*1cb0*/  BSSY.RECONVERGENT B3, `(.L_x_33) ;  /* 0x0000032000037945 */ /* 0x000fe20003800200 */
[----:B------:R-:W-:-:S04]  /*1cc0*/  IMAD.IADD R25, R0, 0x1, -R21 ;  /* 0x0000000100197824 */ /* 0x000fc800078e0a15 */
[----:B------:R-:W0:Y:S01]  /*1cd0*/  MUFU.RCP R0, R25 ;  /* 0x0000001900007308 */ /* 0x000e220000001000 */
[----:B------:R-:W-:-:S04]  /*1ce0*/  FADD.FTZ R26, -R25, -RZ ;  /* 0x800000ff191a7221 */ /* 0x000fc80000010100 */
[----:B0-----:R-:W-:-:S04]  /*1cf0*/  FFMA R21, R0, R26, 1 ;  /* 0x3f80000000157423 */ /* 0x001fc8000000001a */
[----:B------:R-:W-:-:S04]  /*1d00*/  FFMA R0, R0, R21, R0 ;  /* 0x0000001500007223 */ /* 0x000fc80000000000 */
[----:B------:R-:W-:-:S04]  /*1d10*/  FFMA R21, R0, UR4, RZ ;  /* 0x0000000400157c23 */ /* 0x000fc800080000ff */
[----:B------:R-:W-:-:S04]  /*1d20*/  FFMA R24, R26, R21, UR4 ;  /* 0x000000041a187e23 */ /* 0x000fc80008000015 */
[----:B------:R-:W-:-:S04]  /*1d30*/  FFMA R21, R0, R24, R21 ;  /* 0x0000001800157223 */ /* 0x000fc80000000015 */
[----:B------:R-:W-:-:S04]  /*1d40*/  FFMA R26, R26, R21, UR4 ;  /* 0x000000041a1a7e23 */ /* 0x000fc80008000015 */
[----:B------:R-:W-:-:S05]  /*1d50*/  FFMA R24, R0, R26, R21 ;  /* 0x0000001a00187223 */ /* 0x000fca0000000015 */
[----:B------:R-:W-:-:S04]  /*1d60*/  SHF.R.U32.HI R25, RZ, 0x17, R24 ;  /* 0x00000017ff197819 */ /* 0x000fc80000011618 */
[----:B------:R-:W-:-:S04]  /*1d70*/  LOP3.LUT R19, R25, 0xff, RZ, 0xc0, !PT ;  /* 0x000000ff19137812 */ /* 0x000fc800078ec0ff */
[----:B------:R-:W-:-:S05]  /*1d80*/  IADD3 R19, PT, PT, R19, R20, RZ ;  /* 0x0000001413137210 */ /* 0x000fca0007ffe0ff */
[----:B------:R-:W-:-:S05]  /*1d90*/  VIADD R25, R19, 0xffffffff ;  /* 0xffffffff13197836 */ /* 0x000fca0000000000 */
[----:B------:R-:W-:-:S13]  /*1da0*/  ISETP.GE.U32.AND P0, PT, R25, 0xfe, PT ;  /* 0x000000fe1900780c */ /* 0x000fda0003f06070 */
[----:B------:R-:W-:Y:S05]  /*1db0*/  @!P0 BRA `(.L_x_34) ;  /* 0x0000000000808947 */ /* 0x000fea0003800000 */
[----:B------:R-:W-:-:S13]  /*1dc0*/  ISETP.GT.AND P0, PT, R19, 0xfe, PT ;  /* 0x000000fe1300780c */ /* 0x000fda0003f04270 */
[----:B------:R-:W-:Y:S05]  /*1dd0*/  @P0 BRA `(.L_x_35) ;  /* 0x00000000006c0947 */ /* 0x000fea0003800000 */
[----:B------:R-:W-:-:S13]  /*1de0*/  ISETP.GE.AND P0, PT, R19, 0x1, PT ;  /* 0x000000011300780c */ /* 0x000fda0003f06270 */
[----:B------:R-:W-:Y:S05]  /*1df0*/  @P0 BRA `(.L_x_36) ;  /* 0x0000000000740947 */ /* 0x000fea0003800000 */
[----:B------:R-:W-:Y:S02]  /*1e00*/  ISETP.GE.AND P0, PT, R19, -0x18, PT ;  /* 0xffffffe81300780c */ /* 0x000fe40003f06270 */
[----:B------:R-:W-:-:S11]  /*1e10*/  LOP3.LUT R24, R24, 0x80000000, RZ, 0xc0, !PT ;  /* 0x8000000018187812 */ /* 0x000fd600078ec0ff */
[----:B------:R-:W-:Y:S05]  /*1e20*/  @!P0 BRA `(.L_x_36) ;  /* 0x0000000000688947 */ /* 0x000fea0003800000 */
[-CC-:B------:R-:W-:Y:S01]  /*1e30*/  FFMA.RZ R20, R0, R26.reuse, R21.reuse ;  /* 0x0000001a00147223 */ /* 0x180fe2000000c015 */
[C---:B------:R-:W-:Y:S02]  /*1e40*/  ISETP.NE.AND P2, PT, R19.reuse, RZ, PT ;  /* 0x000000ff1300720c */ /* 0x040fe40003f45270 */
[C---:B------:R-:W-:Y:S02]  /*1e50*/  ISETP.NE.AND P1, PT, R19.reuse, RZ, PT ;  /* 0x000000ff1300720c */ /* 0x040fe40003f25270 */
[----:B------:R-:W-:Y:S01]  /*1e60*/  LOP3.LUT R25, R20, 0x7fffff, RZ, 0xc0, !PT ;  /* 0x007fffff14197812 */ /* 0x000fe200078ec0ff */
[CCC-:B------:R-:W-:Y:S01]  /*1e70*/  FFMA.RP R20, R0.reuse, R26.reuse, R21.reuse ;  /* 0x0000001a00147223 */ /* 0x1c0fe20000008015 */
[----:B------:R-:W-:Y:S01]  /*1e80*/  FFMA.RM R21, R0, R26, R21 ;  /* 0x0000001a00157223 */ /* 0x000fe20000004015 */
[----:B------:R-:W-:Y:S01]  /*1e90*/  IADD3 R0, PT, PT, R19, 0x20, RZ ;  /* 0x0000002013007810 */ /* 0x000fe20007ffe0ff */
[----:B------:R-:W-:Y:S01]  /*1ea0*/  IMAD.MOV R19, RZ, RZ, -R19 ;  /* 0x000000ffff137224 */ /* 0x000fe200078e0a13 */
[----:B------:R-:W-:-:S02]  /*1eb0*/  LOP3.LUT R25, R25, 0x800000, RZ, 0xfc, !PT ;  /* 0x0080000019197812 */ /* 0x000fc400078efcff */
[----:B------:R-:W-:Y:S02]  /*1ec0*/  FSETP.NEU.FTZ.AND P0, PT, R20, R21, PT ;  /* 0x000000151400720b */ /* 0x000fe40003f1d000 */
[----:B------:R-:W-:Y:S02]  /*1ed0*/  SHF.L.U32 R0, R25, R0, RZ ;  /* 0x0000000019007219 */ /* 0x000fe400000006ff */
[----:B------:R-:W-:Y:S02]  /*1ee0*/  SEL R20, R19, RZ, P2 ;  /* 0x000000ff13147207 */ /* 0x000fe40001000000 */
[----:B------:R-:W-:Y:S02]  /*1ef0*/  ISETP.NE.AND P1, PT, R0, RZ, P1 ;  /* 0x000000ff0000720c */ /* 0x000fe40000f25270 */
[----:B------:R-:W-:Y:S02]  /*1f00*/  SHF.R.U32.HI R20, RZ, R20, R25 ;  /* 0x00000014ff147219 */ /* 0x000fe40000011619 */
[----:B------:R-:W-:-:S02]  /*1f10*/  PLOP3.LUT P0, PT, P0, P1, PT, 0xf8, 0x8f ;  /* 0x00000000008f781c */ /* 0x000fc40000703f70 */
[----:B------:R-:W-:Y:S02]  /*1f20*/  SHF.R.U32.HI R19, RZ, 0x1, R20 ;  /* 0x00000001ff137819 */ /* 0x000fe40000011614 */
[----:B------:R-:W-:-:S04]  /*1f30*/  SEL R0, RZ, 0x1, !P0 ;  /* 0x00000001ff007807 */ /* 0x000fc80004000000 */
[----:B------:R-:W-:-:S04]  /*1f40*/  LOP3.LUT R21, R0, 0x1, R19, 0xf8, !PT ;  /* 0x0000000100157812 */ /* 0x000fc800078ef813 */
[----:B------:R-:W-:-:S04]  /*1f50*/  LOP3.LUT R20, R21, R20, RZ, 0xc0, !PT ;  /* 0x0000001415147212 */ /* 0x000fc800078ec0ff */
[----:B------:R-:W-:-:S04]  /*1f60*/  IADD3 R19, PT, PT, R19, R20, RZ ;  /* 0x0000001413137210 */ /* 0x000fc80007ffe0ff */
[----:B------:R-:W-:Y:S01]  /*1f70*/  LOP3.LUT R24, R19, R24, RZ, 0xfc, !PT ;  /* 0x0000001813187212 */ /* 0x000fe200078efcff */
[----:B------:R-:W-:Y:S06]  /*1f80*/  BRA `(.L_x_36) ;  /* 0x0000000000107947 */ /* 0x000fec0003800000 */
.L_x_35:
[----:B------:R-:W-:-:S04]  /*1f90*/  LOP3.LUT R24, R24, 0x80000000, RZ, 0xc0, !PT ;  /* 0x8000000018187812 */ /* 0x000fc800078ec0ff */
[----:B------:R-:W-:Y:S01]  /*1fa0*/  LOP3.LUT R24, R24, 0x7f800000, RZ, 0xfc, !PT ;  /* 0x7f80000018187812 */ /* 0x000fe200078efcff */
[----:B------:R-:W-:Y:S06]  /*1fb0*/  BRA `(.L_x_36) ;  /* 0x0000000000047947 */ /* 0x000fec0003800000 */
.L_x_34:
[----:B------:R-:W-:-:S07]  /*1fc0*/  IMAD R24, R20, 0x800000, R24 ;  /* 0x0080000014187824 */ /* 0x000fce00078e0218 */
.L_x_36:
[----:B------:R-:W-:Y:S05]  /*1fd0*/  BSYNC.RECONVERGENT B3 ;  /* 0x0000000000037941 */ /* 0x000fea0003800200 */
.L_x_33:
[----:B------:R-:W-:Y:S05]  /*1fe0*/  BRA `(.L_x_37) ;  /* 0x0000000000207947 */ /* 0x000fea0003800000 */
.L_x_32:
[----:B------:R-:W-:-:S04]  /*1ff0*/  LOP3.LUT R0, R0, 0x80000000, R20, 0x48, !PT ;  /* 0x8000000000007812 */ /* 0x000fc800078e4814 */
[----:B------:R-:W-:Y:S01]  /*2000*/  LOP3.LUT R24, R0, 0x7f800000, RZ, 0xfc, !PT ;  /* 0x7f80000000187812 */ /* 0x000fe200078efcff */
[----:B------:R-:W-:Y:S06]  /*2010*/  BRA `(.L_x_37) ;  /* 0x0000000000147947 */ /* 0x000fec0003800000 */
.L_x_31:
[----:B------:R-:W-:Y:S01]  /*2020*/  LOP3.LUT R24, R0, 0x80000000, R20, 0x48, !PT ;  /* 0x8000000000187812 */ /* 0x000fe200078e4814 */
[----:B------:R-:W-:Y:S06]  /*2030*/  BRA `(.L_x_37) ;  /* 0x00000000000c7947 */ /* 0x000fec0003800000 */
.L_x_30:
[----:B------:R-:W0:Y:S01]  /*2040*/  MUFU.RSQ R24, -QNAN ;  /* 0xffc0000000187908 */ /* 0x000e220000001400 */
[----:B------:R-:W-:Y:S05]  /*2050*/  BRA `(.L_x_37) ;  /* 0x0000000000047947 */ /* 0x000fea0003800000 */
.L_x_29:
[----:B------:R-:W-:-:S07]  /*2060*/  FADD.FTZ R24, R0, 10 ;  /* 0x4120000000187421 */ /* 0x000fce0000010000 */
.L_x_37:
[----:B------:R-:W-:Y:S05]  /*2070*/  BSYNC.RECONVERGENT B0 ;  /* 0x0000000000007941 */ /* 0x000fea0003800200 */
.L_x_26:
[----:B------:R-:W-:-:S04]  /*2080*/  HFMA2 R19, -RZ, RZ, 0, 0 ;  /* 0x00000000ff137431 */ /* 0x000fc800000001ff */
[----:B0-----:R-:W-:Y:S05]  /*2090*/  RET.REL.NODEC R18 `(_Z20rrt_iteration_kernelP4NodePiPK8ObstacleiP17curandStateXORWOWS1_S1_) ;  /* 0xffffffdc12d87950 */ /* 0x001fea0003c3ffff */
.L_x_38:
[----:B------:R-:W-:-:S00]  /*20a0*/  BRA `(.L_x_38) ;  /* 0xfffffffc00fc7947 */ /* 0x000fc0000383ffff */
[----:B------:R-:W-:-:S00]  /*20b0*/  NOP ;  /* 0x0000000000007918 */ /* 0x000fc00000000000 */
        /* <DEDUP_REMOVED lines=12> */
.L_x_49:


//--------------------- .text._Z14initialize_rngP17curandStateXORWOWy --------------------------
	.section	.text._Z14initialize_rngP17curandStateXORWOWy,"ax",@progbits
	.align	128
        .global         _Z14initialize_rngP17curandStateXORWOWy
        .type           _Z14initialize_rngP17curandStateXORWOWy,@function
        .size           _Z14initialize_rngP17curandStateXORWOWy,(.L_x_51 - _Z14initialize_rngP17curandStateXORWOWy)
        .other          _Z14initialize_rngP17curandStateXORWOWy,@"STO_CUDA_ENTRY STV_DEFAULT"
_Z14initialize_rngP17curandStateXORWOWy:
.text._Z14initialize_rngP17curandStateXORWOWy:
[----:B------:R-:W-:Y:S01]  /*0000*/  LDC R1, c[0x0][0x37c] ;  /* 0x0000df00ff017b82 */ /* 0x000fe20000000800 */
[----:B------:R-:W0:Y:S07]  /*0010*/  S2R R4, SR_TID.X ;  /* 0x0000000000047919 */ /* 0x000e2e0000002100 */
[----:B------:R-:W1:Y:S01]  /*0020*/  LDC.64 R2, c[0x0][0x388] ;  /* 0x0000e200ff027b82 */ /* 0x000e620000000a00 */
[----:B------:R-:W2:Y:S01]  /*0030*/  LDCU.64 UR4, c[0x0][0x358] ;  /* 0x00006b00ff0477ac */ /* 0x000ea20008000a00 */
[----:B------:R-:W-:Y:S06]  /*0040*/  BSSY.RECONVERGENT B0, `(.L_x_39) ;  /* 0x00000e5000007945 */ /* 0x000fec0003800200 */
[----:B------:R-:W0:Y:S08]  /*0050*/  S2UR UR6, SR_CTAID.X ;  /* 0x00000000000679c3 */ /* 0x000e300000002500 */
[----:B------:R-:W0:Y:S08]  /*0060*/  LDC R13, c[0x0][0x360] ;  /* 0x0000d800ff0d7b82 */ /* 0x000e300000000800 */
[----:B------:R-:W3:Y:S01]  /*0070*/  LDC.64 R6, c[0x0][0x380] ;  /* 0x0000e000ff067b82 */ /* 0x000ee20000000a00 */
[----:B-1----:R-:W-:-:S02]  /*0080*/  LOP3.LUT R0, R2, 0xaad26b49, RZ, 0x3c, !PT ;  /* 0xaad26b4902007812 */ /* 0x002fc400078e3cff */
[----:B------:R-:W-:-:S03]  /*0090*/  LOP3.LUT R2, R3, 0xf7dcefdd, RZ, 0x3c, !PT ;  /* 0xf7dcefdd03027812 */ /* 0x000fc600078e3cff */
[----:B------:R-:W-:Y:S02]  /*00a0*/  IMAD R0, R0, 0x4182bed5, RZ ;  /* 0x4182bed500007824 */ /* 0x000fe400078e02ff */
[----:B------:R-:W-:Y:S02]  /*00b0*/  IMAD R3, R2, -0x658354e5, RZ ;  /* 0x9a7cab1b02037824 */ /* 0x000fe400078e02ff */
[C---:B------:R-:W-:Y:S01]  /*00c0*/  VIADD R5, R0.reuse, 0x75bcd15 ;  /* 0x075bcd1500057836 */ /* 0x040fe20000000000 */
[C---:B------:R-:W-:Y:S01]  /*00d0*/  LOP3.LUT R8, R0.reuse, 0x159a55e5, RZ, 0x3c, !PT ;  /* 0x159a55e500087812 */ /* 0x040fe200078e3cff */
[C---:B------:R-:W-:Y:S01]  /*00e0*/  VIADD R11, R0.reuse, 0x583f19 ;  /* 0x00583f19000b7836 */ /* 0x040fe20000000000 */
[C---:B------:R-:W-:Y:S01]  /*00f0*/  LOP3.LUT R10, R3.reuse, 0x5491333, RZ, 0x3c, !PT ;  /* 0x05491333030a7812 */ /* 0x040fe200078e3cff */
[----:B------:R-:W-:Y:S02]  /*0100*/  VIADD R9, R3, 0x1f123bb5 ;  /* 0x1f123bb503097836 */ /* 0x000fe40000000000 */
[----:B0-----:R-:W-:Y:S01]  /*0110*/  IMAD R13, R13, UR6, R4 ;  /* 0x000000060d0d7c24 */ /* 0x001fe2000f8e0204 */
[----:B------:R-:W-:-:S04]  /*0120*/  IADD3 R4, PT, PT, R0, 0x64f0c9, R3 ;  /* 0x0064f0c900047810 */ /* 0x000fc80007ffe003 */
[C---:B------:R-:W-:Y:S01]  /*0130*/  ISETP.NE.AND P0, PT, R13.reuse, RZ, PT ;  /* 0x000000ff0d00720c */ /* 0x040fe20003f05270 */
[----:B---3--:R-:W-:-:S05]  /*0140*/  IMAD.WIDE R6, R13, 0x30, R6 ;  /* 0x000000300d067825 */ /* 0x008fca00078e0206 */
[----:B--2---:R0:W-:Y:S04]  /*0150*/  STG.E.64 desc[UR4][R6.64], R4 ;  /* 0x0000000406007986 */ /* 0x0041e8000c101b04 */
[----:B------:R0:W-:Y:S04]  /*0160*/  STG.E.64 desc[UR4][R6.64+0x8], R8 ;  /* 0x0000080806007986 */ /* 0x0001e8000c101b04 */
[----:B------:R0:W-:Y:S01]  /*0170*/  STG.E.64 desc[UR4][R6.64+0x10], R10 ;  /* 0x0000100a06007986 */ /* 0x0001e2000c101b04 */
[----:B------:R-:W-:Y:S05]  /*0180*/  @!P0 BRA `(.L_x_40) ;  /* 0x0000000c00408947 */ /* 0x000fea0003800000 */
[----:B------:R-:W-:Y:S01]  /*0190*/  SHF.R.S32.HI R0, RZ, 0x1f, R13 ;  /* 0x0000001fff007819 */ /* 0x000fe2000001140d */
[----:B------:R-:W-:-:S07]  /*01a0*/  IMAD.MOV.U32 R12, RZ, RZ, RZ ;  /* 0x000000ffff0c7224 */ /* 0x000fce00078e00ff */
.L_x_46:
[----:B-1----:R-:W-:Y:S01]  /*01b0*/  LOP3.LUT R2, R13, 0x3, RZ, 0xc0, !PT ;  /* 0x000000030d027812 */ /* 0x002fe200078ec0ff */
[----:B------:R-:W-:Y:S03]  /*01c0*/  BSSY.RECONVERGENT B1, `(.L_x_41) ;  /* 0x00000c6000017945 */ /* 0x000fe60003800200 */
[----:B------:R-:W-:-:S04]  /*01d0*/  ISETP.NE.U32.AND P0, PT, R2, RZ, PT ;  /* 0x000000ff0200720c */ /* 0x000fc80003f05070 */
[----:B------:R-:W-:-:S13]  /*01e0*/  ISETP.NE.AND.EX P0, PT, RZ, RZ, PT, P0 ;  /* 0x000000ffff00720c */ /* 0x000fda0003f05300 */
[----:B------:R-:W-:Y:S05]  /*01f0*/  @!P0 BRA `(.L_x_42) ;  /* 0x0000000c00088947 */ /* 0x000fea0003800000 */
[----:B0-----:R-:W0:Y:S01]  /*0200*/  LDC.64 R8, c[0x4][RZ] ;  /* 0x01000000ff087b82 */ /* 0x001e220000000a00 */
[----:B------:R-:W-:Y:S02]  /*0210*/  IMAD.MOV.U32 R14, RZ, RZ, RZ ;  /* 0x000000ffff0e7224 */ /* 0x000fe400078e00ff */
[----:B0-----:R-:W-:-:S07]  /*0220*/  IMAD.WIDE.U32 R8, R12, 0xc80, R8 ;  /* 0x00000c800c087825 */ /* 0x001fce00078e0008 */
.L_x_45:
[----:B-1----:R-:W-:Y:S01]  /*0230*/  IMAD.MOV.U32 R15, RZ, RZ, RZ ;  /* 0x000000ffff0f7224 */ /* 0x002fe200078e00ff */
[----:B------:R-:W-:Y:S01]  /*0240*/  CS2R R2, SRZ ;  /* 0x0000000000027805 */ /* 0x000fe2000001ff00 */
[----:B------:R-:W-:Y:S01]  /*0250*/  IMAD.MOV.U32 R17, RZ, RZ, RZ ;  /* 0x000000ffff117224 */ /* 0x000fe200078e00ff */
[----:B------:R-:W-:-:S07]  /*0260*/  CS2R R4, SRZ ;  /* 0x0000000000047805 */ /* 0x000fce000001ff00 */
.L_x_44:
[----:B------:R-:W-:-:S05]  /*0270*/  IMAD.WIDE.U32 R10, R17, 0x4, R6 ;  /* 0x00000004110a7825 */ /* 0x000fca00078e0006 */
[----:B------:R0:W5:Y:S01]  /*0280*/  LDG.E R16, desc[UR4][R10.64+0x4] ;  /* 0x000004040a107981 */ /* 0x000162000c1e1900 */
[----:B------:R-:W-:-:S07]  /*0290*/  IMAD.MOV.U32 R19, RZ, RZ, RZ ;  /* 0x000000ffff137224 */ /* 0x000fce00078e00ff */
.L_x_43:
[----:B-----5:R-:W-:Y:S01]  /*02a0*/  SHF.R.U32.HI R24, RZ, R19, R16 ;  /* 0x00000013ff187219 */ /* 0x020fe20000011610 */
[----:B0-----:R-:W-:-:S03]  /*02b0*/  IMAD.SHL.U32 R10, R17, 0x20, RZ ;  /* 0x00000020110a7824 */ /* 0x001fc600078e00ff */
[----:B------:R-:W-:Y:S01]  /*02c0*/  LOP3.LUT R11, R24, 0x1, RZ, 0xc0, !PT ;  /* 0x00000001180b7812 */ /* 0x000fe200078ec0ff */
[----:B------:R-:W-:-:S03]  /*02d0*/  IMAD.IADD R10, R10, 0x1, R19 ;  /* 0x000000010a0a7824 */ /* 0x000fc600078e0213 */
[----:B------:R-:W-:Y:S01]  /*02e0*/  ISETP.NE.U32.AND P0, PT, R11, 0x1, PT ;  /* 0x000000010b00780c */ /* 0x000fe20003f05070 */
[----:B------:R-:W-:-:S03]  /*02f0*/  IMAD R11, R10, 0x5, RZ ;  /* 0x000000050a0b7824 */ /* 0x000fc600078e02ff */
[----:B------:R-:W-:Y:S01]  /*0300*/  R2P PR, R24, 0x7e ;  /* 0x0000007e18007804 */ /* 0x000fe20000000000 */
[----:B------:R-:W-:-:S08]  /*0310*/  IMAD.WIDE.U32 R10, R11, 0x4, R8 ;  /* 0x000000040b0a7825 */ /* 0x000fd000078e0008 */
[----:B------:R-:W2:Y:S04]  /*0320*/  @!P0 LDG.E R18, desc[UR4][R10.64] ;  /* 0x000000040a128981 */ /* 0x000ea8000c1e1900 */
[----:B------:R-:W3:Y:S04]  /*0330*/  @!P0 LDG.E R20, desc[UR4][R10.64+0x10] ;  /* 0x000010040a148981 */ /* 0x000ee8000c1e1900 */
[----:B------:R-:W4:Y:S04]  /*0340*/  @P1 LDG.E R22, desc[UR4][R10.64+0x14] ;  /* 0x000014040a161981 */ /* 0x000f28000c1e1900 */
[----:B------:R-:W4:Y:S04]  /*0350*/  @P2 LDG.E R26, desc[UR4][R10.64+0x28] ;  /* 0x000028040a1a2981 */ /* 0x000f28000c1e1900 */
[----:B------:R-:W4:Y:S04]  /*0360*/  @!P0 LDG.E R21, desc[UR4][R10.64+0x4] ;  /* 0x000004040a158981 */ /* 0x000f28000c1e1900 */
[----:B------:R-:W4:Y:S04]  /*0370*/  @!P0 LDG.E R23, desc[UR4][R10.64+0xc] ;  /* 0x00000c040a178981 */ /* 0x000f28000c1e1900 */
[----:B------:R-:W4:Y:S04]  /*0380*/  @P1 LDG.E R25, desc[UR4][R10.64+0x18] ;  /* 0x000018040a191981 */ /* 0x000f28000c1e1900 */
[----:B------:R-:W4:Y:S04]  /*0390*/  @P3 LDG.E R28, desc[UR4][R10.64+0x3c] ;  /* 0x00003c040a1c3981 */ /* 0x000f28000c1e1900 */
[----:B------:R-:W4:Y:S01]  /*03a0*/  @P6 LDG.E R27, desc[UR4][R10.64+0x7c] ;  /* 0x00007c040a1b6981 */ /* 0x000f22000c1e1900 */
[----:B--2---:R-:W-:-:S03]  /*03b0*/  @!P0 LOP3.LUT R15, R15, R18, RZ, 0x3c, !PT ;  /* 0x000000120f0f8212 */ /* 0x004fc600078e3cff */
[----:B------:R-:W2:Y:S01]  /*03c0*/  @!P0 LDG.E R18, desc[UR4][R10.64+0x8] ;  /* 0x000008040a128981 */ /* 0x000ea2000c1e1900 */
[----:B---3--:R-:W-:-:S03]  /*03d0*/  @!P0 LOP3.LUT R3, R3, R20, RZ, 0x3c, !PT ;  /* 0x0000001403038212 */ /* 0x008fc600078e3cff */
[----:B------:R-:W3:Y:S01]  /*03e0*/  @P1 LDG.E R20, desc[UR4][R10.64+0x24] ;  /* 0x000024040a141981 */ /* 0x000ee2000c1e1900 */
[----:B----4-:R-:W-:-:S03]  /*03f0*/  @P1 LOP3.LUT R15, R15, R22, RZ, 0x3c, !PT ;  /* 0x000000160f0f1212 */ /* 0x010fc600078e3cff */
[----:B------:R-:W4:Y:S01]  /*0400*/  @P2 LDG.E R22, desc[UR4][R10.64+0x38] ;  /* 0x000038040a162981 */ /* 0x000f22000c1e1900 */
[----:B------:R-:W-:-:S03]  /*0410*/  @P2 LOP3.LUT R15, R15, R26, RZ, 0x3c, !PT ;  /* 0x0000001a0f0f2212 */ /* 0x000fc600078e3cff */
[----:B------:R-:W4:Y:S01]  /*0420*/  @P4 LDG.E R26, desc[UR4][R10.64+0x50] ;  /* 0x000050040a1a4981 */ /* 0x000f22000c1e1900 */
[----:B------:R-:W-:-:S03]  /*0430*/  @!P0 LOP3.LUT R4, R4, R21, RZ, 0x3c, !PT ;  /* 0x0000001504048212 */ /* 0x000fc600078e3cff */
[----:B------:R-:W4:Y:S01]  /*0440*/  @P1 LDG.E R21, desc[UR4][R10.64+0x20] ;  /* 0x000020040a151981 */ /* 0x000f22000c1e1900 */
[----:B------:R-:W-:-:S03]  /*0450*/  @!P0 LOP3.LUT R2, R2, R23, RZ, 0x3c, !PT ;  /* 0x0000001702028212 */ /* 0x000fc600078e3cff */
[----:B------:R-:W4:Y:S01]  /*0460*/  @P2 LDG.E R23, desc[UR4][R10.64+0x2c] ;  /* 0x00002c040a172981 */ /* 0x000f22000c1e1900 */
[----:B------:R-:W-:-:S03]  /*0470*/  @P1 LOP3.LUT R4, R4, R25, RZ, 0x3c, !PT ;  /* 0x0000001904041212 */ /* 0x000fc600078e3cff */
[----:B------:R-:W4:Y:S01]  /*0480*/  @P2 LDG.E R25, desc[UR4][R10.64+0x34] ;  /* 0x000034040a192981 */ /* 0x000f22000c1e1900 */
[----:B--2---:R-:W-:-:S03]  /*0490*/  @!P0 LOP3.LUT R5, R5, R18, RZ, 0x3c, !PT ;  /* 0x0000001205058212 */ /* 0x004fc600078e3cff */
[----:B------:R-:W2:Y:S01]  /*04a0*/  @P1 LDG.E R18, desc[UR4][R10.64+0x1c] ;  /* 0x00001c040a121981 */ /* 0x000ea2000c1e1900 */
[----:B---3--:R-:W-:-:S03]  /*04b0*/  @P1 LOP3.LUT R3, R3, R20, RZ, 0x3c, !PT ;  /* 0x0000001403031212 */ /* 0x008fc600078e3cff */
[----:B------:R-:W3:Y:S01]  /*04c0*/  @P2 LDG.E R20, desc[UR4][R10.64+0x30] ;  /* 0x000030040a142981 */ /* 0x000ee2000c1e1900 */
[----:B----4-:R-:W-:-:S03]  /*04d0*/  @P2 LOP3.LUT R3, R3, R22, RZ, 0x3c, !PT ;  /* 0x0000001603032212 */ /* 0x010fc600078e3cff */
[----:B------:R-:W4:Y:S01]  /*04e0*/  @P3 LDG.E R22, desc[UR4][R10.64+0x4c] ;  /* 0x00004c040a163981 */ /* 0x000f22000c1e1900 */
[----:B------:R-:W-:-:S04]  /*04f0*/  @P3 LOP3.LUT R15, R15, R28, RZ, 0x3c, !PT ;  /* 0x0000001c0f0f3212 */ /* 0x000fc800078e3cff */
[----:B------:R-:W-:Y:S02]  /*0500*/  @P4 LOP3.LUT R15, R15, R26, RZ, 0x3c, !PT ;  /* 0x0000001a0f0f4212 */ /* 0x000fe400078e3cff */
[----:B------:R-:W-:Y:S01]  /*0510*/  @P1 LOP3.LUT R2, R2, R21, RZ, 0x3c, !PT ;  /* 0x0000001502021212 */ /* 0x000fe200078e3cff */
[----:B------:R-:W4:Y:S04]  /*0520*/  @P5 LDG.E R26, desc[UR4][R10.64+0x64] ;  /* 0x000064040a1a5981 */ /* 0x000f28000c1e1900 */
[----:B------:R-:W4:Y:S01]  /*0530*/  @P3 LDG.E R21, desc[UR4][R10.64+0x40] ;  /* 0x000040040a153981 */ /* 0x000f22000c1e1900 */
[----:B------:R-:W-:Y:S02]  /*0540*/  @P2 LOP3.LUT R4, R4, R23, RZ, 0x3c, !PT ;  /* 0x0000001704042212 */ /* 0x000fe400078e3cff */
[----:B------:R-:W-:Y:S01]  /*0550*/  @P2 LOP3.LUT R2, R2, R25, RZ, 0x3c, !PT ;  /* 0x0000001902022212 */ /* 0x000fe200078e3cff */
[----:B------:R-:W4:Y:S04]  /*0560*/  @P3 LDG.E R23, desc[UR4][R10.64+0x48] ;  /* 0x000048040a173981 */ /* 0x000f28000c1e1900 */
[----:B------:R-:W4:Y:S01]  /*0570*/  @P4 LDG.E R25, desc[UR4][R10.64+0x54] ;  /* 0x000054040a194981 */ /* 0x000f22000c1e1900 */
[----:B--2---:R-:W-:-:S03]  /*0580*/  @P1 LOP3.LUT R5, R5, R18, RZ, 0x3c, !PT ;  /* 0x0000001205051212 */ /* 0x004fc600078e3cff */
[----:B------:R-:W2:Y:S01]  /*0590*/  @P3 LDG.E R18, desc[UR4][R10.64+0x44] ;  /* 0x000044040a123981 */ /* 0x000ea2000c1e1900 */
[----:B---3--:R-:W-:-:S03]  /*05a0*/  @P2 LOP3.LUT R5, R5, R20, RZ, 0x3c, !PT ;  /* 0x0000001405052212 */ /* 0x008fc600078e3cff */
[----:B------:R-:W3:Y:S01]  /*05b0*/  @P4 LDG.E R20, desc[UR4][R10.64+0x58] ;  /* 0x000058040a144981 */ /* 0x000ee2000c1e1900 */
[----:B----4-:R-:W-:-:S03]  /*05c0*/  @P3 LOP3.LUT R3, R3, R22, RZ, 0x3c, !PT ;  /* 0x0000001603033212 */ /* 0x010fc600078e3cff */
[----:B------:R-:W4:Y:S01]  /*05d0*/  @P4 LDG.E R22, desc[UR4][R10.64+0x60] ;  /* 0x000060040a164981 */ /* 0x000f22000c1e1900 */
[----:B------:R-:W-:Y:S02]  /*05e0*/  LOP3.LUT P0, RZ, R24, 0x80, RZ, 0xc0, !PT ;  /* 0x0000008018ff7812 */ /* 0x000fe4000780c0ff */
[----:B------:R-:W-:Y:S02]  /*05f0*/  @P5 LOP3.LUT R15, R15, R26, RZ, 0x3c, !PT ;  /* 0x0000001a0f0f5212 */ /* 0x000fe400078e3cff */
[----:B------:R-:W4:Y:S01]  /*0600*/  @P6 LDG.E R26, desc[UR4][R10.64+0x78] ;  /* 0x000078040a1a6981 */ /* 0x000f22000c1e1900 */
[----:B------:R-:W-:-:S03]  /*0610*/  @P3 LOP3.LUT R4, R4, R21, RZ, 0x3c, !PT ;  /* 0x0000001504043212 */ /* 0x000fc600078e3cff */
[----:B------:R-:W4:Y:S01]  /*0620*/  @P4 LDG.E R21, desc[UR4][R10.64+0x5c] ;  /* 0x00005c040a154981 */ /* 0x000f22000c1e1900 */
[----:B------:R-:W-:-:S03]  /*0630*/  @P3 LOP3.LUT R2, R2, R23, RZ, 0x3c, !PT ;  /* 0x0000001702023212 */ /* 0x000fc600078e3cff */
[----:B------:R-:W4:Y:S01]  /*0640*/  @P5 LDG.E R23, desc[UR4][R10.64+0x68] ;  /* 0x000068040a175981 */ /* 0x000f22000c1e1900 */
[----:B------:R-:W-:-:S03]  /*0650*/  @P4 LOP3.LUT R4, R4, R25, RZ, 0x3c, !PT ;  /* 0x0000001904044212 */ /* 0x000fc600078e3cff */
[----:B------:R-:W4:Y:S01]  /*0660*/  @P5 LDG.E R25, desc[UR4][R10.64+0x70] ;  /* 0x000070040a195981 */ /* 0x000f22000c1e1900 */
[----:B--2---:R-:W-:-:S03]  /*0670*/  @P3 LOP3.LUT R5, R5, R18, RZ, 0x3c, !PT ;  /* 0x0000001205053212 */ /* 0x004fc600078e3cff */
[----:B------:R-:W2:Y:S01]  /*0680*/  @P5 LDG.E R18, desc[UR4][R10.64+0x6c] ;  /* 0x00006c040a125981 */ /* 0x000ea2000c1e1900 */
[----:B---3--:R-:W-:-:S03]  /*0690*/  @P4 LOP3.LUT R5, R5, R20, RZ, 0x3c, !PT ;  /* 0x0000001405054212 */ /* 0x008fc600078e3cff */
[----:B------:R-:W3:Y:S01]  /*06a0*/  @P5 LDG.E R20, desc[UR4][R10.64+0x74] ;  /* 0x000074040a145981 */ /* 0x000ee2000c1e1900 */
[----:B----4-:R-:W-:-:S03]  /*06b0*/  @P4 LOP3.LUT R3, R3, R22, RZ, 0x3c, !PT ;  /* 0x0000001603034212 */ /* 0x010fc600078e3cff */
[----:B------:R-:W4:Y:S01]  /*06c0*/  @P0 LDG.E R22, desc[UR4][R10.64+0x8c] ;  /* 0x00008c040a160981 */ /* 0x000f22000c1e1900 */
[----:B------:R-:W-:-:S03]  /*06d0*/  @P6 LOP3.LUT R15, R15, R26, RZ, 0x3c, !PT ;  /* 0x0000001a0f0f6212 */ /* 0x000fc600078e3cff */
        /* <DEDUP_REMOVED lines=13> */
[----:B------:R-:W-:Y:S02]  /*07b0*/  @P6 LOP3.LUT R4, R4, R27, RZ, 0x3c, !PT ;  /* 0x0000001b04046212 */ /* 0x000fe400078e3cff */
[----:B------:R-:W-:Y:S02]  /*07c0*/  @P6 LOP3.LUT R2, R2, R21, RZ, 0x3c, !PT ;  /* 0x0000001502026212 */ /* 0x000fe400078e3cff */
[----:B------:R-:W-:Y:S02]  /*07d0*/  @P0 LOP3.LUT R4, R4, R23, RZ, 0x3c, !PT ;  /* 0x0000001704040212 */ /* 0x000fe400078e3cff */
[----:B------:R-:W-:Y:S02]  /*07e0*/  @P0 LOP3.LUT R2, R2, R25, RZ, 0x3c, !PT ;  /* 0x0000001902020212 */ /* 0x000fe400078e3cff */
[----:B--2---:R-:W-:Y:S02]  /*07f0*/  @P6 LOP3.LUT R5, R5, R18, RZ, 0x3c, !PT ;  /* 0x0000001205056212 */ /* 0x004fe400078e3cff */
[----:B---3--:R-:W-:-:S02]  /*0800*/  @P6 LOP3.LUT R3, R3, R20, RZ, 0x3c, !PT ;  /* 0x0000001403036212 */ /* 0x008fc400078e3cff */
[----:B----4-:R-:W-:Y:S02]  /*0810*/  @P0 LOP3.LUT R5, R5, R22, RZ, 0x3c, !PT ;  /* 0x0000001605050212 */ /* 0x010fe400078e3cff */
[----:B------:R-:W-:Y:S02]  /*0820*/  @P0 LOP3.LUT R3, R3, R26, RZ, 0x3c, !PT ;  /* 0x0000001a03030212 */ /* 0x000fe400078e3cff */
[----:B------:R-:W-:-:S13]  /*0830*/  R2P PR, R24.B1, 0x7f ;  /* 0x0000007f18007804 */ /* 0x000fda0000001000 */
[----:B------:R-:W2:Y:S04]  /*0840*/  @P0 LDG.E R18, desc[UR4][R10.64+0xa0] ;  /* 0x0000a0040a120981 */ /* 0x000ea8000c1e1900 */
[----:B------:R-:W3:Y:S04]  /*0850*/  @P1 LDG.E R22, desc[UR4][R10.64+0xb4] ;  /* 0x0000b4040a161981 */ /* 0x000ee8000c1e1900 */
[----:B------:R-:W4:Y:S04]  /*0860*/  @P2 LDG.E R26, desc[UR4][R10.64+0xc8] ;  /* 0x0000c8040a1a2981 */ /* 0x000f28000c1e1900 */
[----:B------:R-:W4:Y:S04]  /*0870*/  @P3 LDG.E R28, desc[UR4][R10.64+0xdc] ;  /* 0x0000dc040a1c3981 */ /* 0x000f28000c1e1900 */
[----:B------:R-:W4:Y:S04]  /*0880*/  @P0 LDG.E R23, desc[UR4][R10.64+0xa4] ;  /* 0x0000a4040a170981 */ /* 0x000f28000c1e1900 */
[----:B------:R-:W4:Y:S04]  /*0890*/  @P0 LDG.E R20, desc[UR4][R10.64+0xa8] ;  /* 0x0000a8040a140981 */ /* 0x000f28000c1e1900 */
[----:B------:R-:W4:Y:S04]  /*08a0*/  @P4 LDG.E R25, desc[UR4][R10.64+0xf0] ;  /* 0x0000f0040a194981 */ /* 0x000f28000c1e1900 */
        /* <DEDUP_REMOVED lines=21> */
[----:B------:R-:W-:Y:S02]  /*0a00*/  LOP3.LUT P0, RZ, R24, 0x8000, RZ, 0xc0, !PT ;  /* 0x0000800018ff7812 */ /* 0x000fe4000780c0ff */
[----:B----4-:R-:W-:Y:S01]  /*0a10*/  @P5 LOP3.LUT R15, R15, R26, RZ, 0x3c, !PT ;  /* 0x0000001a0f0f5212 */ /* 0x010fe200078e3cff */
[----:B------:R-:W4:Y:S04]  /*0a20*/  @P3 LDG.E R24, desc[UR4][R10.64+0xe4] ;  /* 0x0000e4040a183981 */ /* 0x000f28000c1e1900 */
[----:B------:R-:W2:Y:S01]  /*0a30*/  @P6 LDG.E R26, desc[UR4][R10.64+0x118] ;  /* 0x000118040a1a6981 */ /* 0x000ea2000c1e1900 */
        /* <DEDUP_REMOVED lines=8> */
[----:B---3--:R-:W-:-:S03]  /*0ac0*/  @P2 LOP3.LUT R3, R3, R22, RZ, 0x3c, !PT ;  /* 0x0000001603032212 */ /* 0x008fc600078e3cff */
[----:B------:R-:W3:Y:S01]  /*0ad0*/  @P4 LDG.E R22, desc[UR4][R10.64+0x100] ;  /* 0x000100040a164981 */ /* 0x000ee2000c1e1900 */
[----:B--2---:R-:W-:-:S03]  /*0ae0*/  @P6 LOP3.LUT R15, R15, R26, RZ, 0x3c, !PT ;  /* 0x0000001a0f0f6212 */ /* 0x004fc600078e3cff */
[----:B------:R-:W2:Y:S01]  /*0af0*/  @P0 LDG.E R26, desc[UR4][R10.64+0x12c] ;  /* 0x00012c040a1a0981 */ /* 0x000ea2000c1e1900 */
[----:B----4-:R-:W-:-:S03]  /*0b00*/  @P2 LOP3.LUT R2, R2, R23, RZ, 0x3c, !PT ;  /* 0x0000001702022212 */ /* 0x010fc600078e3cff */
[----:B------:R-:W4:Y:S01]  /*0b10*/  @P4 LDG.E R23, desc[UR4][R10.64+0xfc] ;  /* 0x0000fc040a174981 */ /* 0x000f22000c1e1900 */
[----:B------:R-:W-:-:S03]  /*0b20*/  @P2 LOP3.LUT R5, R5, R20, RZ, 0x3c, !PT ;  /* 0x0000001405052212 */ /* 0x000fc600078e3cff */
[----:B------:R-:W4:Y:S01]  /*0b30*/  @P4 LDG.E R20, desc[UR4][R10.64+0xf8] ;  /* 0x0000f8040a144981 */ /* 0x000f22000c1e1900 */
[----:B------:R-:W-:Y:S02]  /*0b40*/  @P3 LOP3.LUT R2, R2, R27, RZ, 0x3c, !PT ;  /* 0x0000001b02023212 */ /* 0x000fe400078e3cff */
[----:B------:R-:W-:Y:S01]  /*0b50*/  @P3 LOP3.LUT R4, R4, R25, RZ, 0x3c, !PT ;  /* 0x0000001904043212 */ /* 0x000fe200078e3cff */
[----:B------:R-:W4:Y:S01]  /*0b60*/  @P5 LDG.E R27, desc[UR4][R10.64+0x110] ;  /* 0x000110040a1b5981 */ /* 0x000f22000c1e1900 */
[----:B------:R-:W-:-:S03]  /*0b70*/  @P3 LOP3.LUT R5, R5, R24, RZ, 0x3c, !PT ;  /* 0x0000001805053212 */ /* 0x000fc600078e3cff */
[----:B------:R-:W4:Y:S04]  /*0b80*/  @P5 LDG.E R25, desc[UR4][R10.64+0x108] ;  /* 0x000108040a195981 */ /* 0x000f28000c1e1900 */
        /* <DEDUP_REMOVED lines=19> */
[----:B------:R-:W-:-:S05]  /*0cc0*/  VIADD R19, R19, 0x10 ;  /* 0x0000001013137836 */ /* 0x000fca0000000000 */
[----:B------:R-:W-:Y:S02]  /*0cd0*/  ISETP.NE.AND P1, PT, R19, 0x20, PT ;  /* 0x000000201300780c */ /* 0x000fe40003f25270 */
[----:B------:R-:W-:Y:S02]  /*0ce0*/  @P5 LOP3.LUT R3, R3, R18, RZ, 0x3c, !PT ;  /* 0x0000001203035212 */ /* 0x000fe400078e3cff */
[----:B------:R-:W-:Y:S02]  /*0cf0*/  @P6 LOP3.LUT R4, R4, R21, RZ, 0x3c, !PT ;  /* 0x0000001504046212 */ /* 0x000fe400078e3cff */
[----:B---3--:R-:W-:-:S04]  /*0d00*/  @P6 LOP3.LUT R3, R3, R22, RZ, 0x3c, !PT ;  /* 0x0000001603036212 */ /* 0x008fc800078e3cff */
[----:B--2---:R-:W-:Y:S02]  /*0d10*/  @P0 LOP3.LUT R3, R3, R26, RZ, 0x3c, !PT ;  /* 0x0000001a03030212 */ /* 0x004fe400078e3cff */
[----:B----4-:R-:W-:Y:S02]  /*0d20*/  @P6 LOP3.LUT R2, R2, R23, RZ, 0x3c, !PT ;  /* 0x0000001702026212 */ /* 0x010fe400078e3cff */
[----:B------:R-:W-:Y:S02]  /*0d30*/  @P6 LOP3.LUT R5, R5, R20, RZ, 0x3c, !PT ;  /* 0x0000001405056212 */ /* 0x000fe400078e3cff */
[----:B------:R-:W-:Y:S02]  /*0d40*/  @P0 LOP3.LUT R2, R2, R27, RZ, 0x3c, !PT ;  /* 0x0000001b02020212 */ /* 0x000fe400078e3cff */
[----:B------:R-:W-:Y:S02]  /*0d50*/  @P0 LOP3.LUT R4, R4, R25, RZ, 0x3c, !PT ;  /* 0x0000001904040212 */ /* 0x000fe400078e3cff */
[----:B------:R-:W-:Y:S01]  /*0d60*/  @P0 LOP3.LUT R5, R5, R24, RZ, 0x3c, !PT ;  /* 0x0000001805050212 */ /* 0x000fe200078e3cff */
[----:B------:R-:W-:Y:S06]  /*0d70*/  @P1 BRA `(.L_x_43) ;  /* 0xfffffff400481947 */ /* 0x000fec000383ffff */
[----:B------:R-:W-:-:S05]  /*0d80*/  VIADD R17, R17, 0x1 ;  /* 0x0000000111117836 */ /* 0x000fca0000000000 */
[----:B------:R-:W-:-:S13]  /*0d90*/  ISETP.NE.AND P0, PT, R17, 0x5, PT ;  /* 0x000000051100780c */ /* 0x000fda0003f05270 */
[----:B------:R-:W-:Y:S05]  /*0da0*/  @P0 BRA `(.L_x_44) ;  /* 0xfffffff400300947 */ /* 0x000fea000383ffff */
[----:B------:R1:W-:Y:S01]  /*0db0*/  STG.E.64 desc[UR4][R6.64+0x8], R4 ;  /* 0x0000080406007986 */ /* 0x0003e2000c101b04 */
[----:B------:R-:W-:Y:S01]  /*0dc0*/  VIADD R14, R14, 0x1 ;  /* 0x000000010e0e7836 */ /* 0x000fe20000000000 */
[----:B------:R-:W-:Y:S02]  /*0dd0*/  LOP3.LUT R11, R13, 0x3, RZ, 0xc0, !PT ;  /* 0x000000030d0b7812 */ /* 0x000fe400078ec0ff */
[----:B------:R1:W-:Y:S02]  /*0de0*/  STG.E.64 desc[UR4][R6.64+0x10], R2 ;  /* 0x0000100206007986 */ /* 0x0003e4000c101b04 */
[----:B------:R-:W-:Y:S02]  /*0df0*/  ISETP.GE.U32.AND P0, PT, R14, R11, PT ;  /* 0x0000000b0e00720c */ /* 0x000fe40003f06070 */
[----:B------:R1:W-:Y:S11]  /*0e00*/  STG.E desc[UR4][R6.64+0x4], R15 ;  /* 0x0000040f06007986 */ /* 0x0003f6000c101904 */
[----:B------:R-:W-:Y:S05]  /*0e10*/  @!P0 BRA `(.L_x_45) ;  /* 0xfffffff400048947 */ /* 0x000fea000383ffff */
.L_x_42:
[----:B------:R-:W-:Y:S05]  /*0e20*/  BSYNC.RECONVERGENT B1 ;  /* 0x0000000000017941 */ /* 0x000fea0003800200 */
.L_x_41:
[C---:B------:R-:W-:Y:S01]  /*0e30*/  ISETP.GT.U32.AND P0, PT, R13.reuse, 0x3, PT ;  /* 0x000000030d00780c */ /* 0x040fe20003f04070 */
[----:B------:R-:W-:Y:S01]  /*0e40*/  VIADD R12, R12, 0x1 ;  /* 0x000000010c0c7836 */ /* 0x000fe20000000000 */
[--C-:B------:R-:W-:Y:S02]  /*0e50*/  SHF.R.U64 R13, R13, 0x2, R0.reuse ;  /* 0x000000020d0d7819 */ /* 0x100fe40000001200 */
[----:B------:R-:W-:Y:S02]  /*0e60*/  ISETP.GT.U32.AND.EX P0, PT, R0, RZ, PT, P0 ;  /* 0x000000ff0000720c */ /* 0x000fe40003f04100 */
[----:B------:R-:W-:-:S11]  /*0e70*/  SHF.R.U32.HI R0, RZ, 0x2, R0 ;  /* 0x00000002ff007819 */ /* 0x000fd60000011600 */
[----:B------:R-:W-:Y:S05]  /*0e80*/  @P0 BRA `(.L_x_46) ;  /* 0xfffffff000c80947 */ /* 0x000fea000383ffff */
.L_x_40:
[----:B------:R-:W-:Y:S05]  /*0e90*/  BSYNC.RECONVERGENT B0 ;  /* 0x0000000000007941 */ /* 0x000fea0003800200 */
.L_x_39:
[----:B------:R-:W-:Y:S04]  /*0ea0*/  STG.E.64 desc[UR4][R6.64+0x18], RZ ;  /* 0x000018ff06007986 */ /* 0x000fe8000c101b04 */
[----:B------:R-:W-:Y:S04]  /*0eb0*/  STG.E desc[UR4][R6.64+0x20], RZ ;  /* 0x000020ff06007986 */ /* 0x000fe8000c101904 */
[----:B------:R-:W-:Y:S01]  /*0ec0*/  STG.E.64 desc[UR4][R6.64+0x28], RZ ;  /* 0x000028ff06007986 */ /* 0x000fe2000c101b04 */
[----:B------:R-:W-:Y:S05]  /*0ed0*/  EXIT ;  /* 0x000000000000794d */ /* 0x000fea0003800000 */
.L_x_47:
        /* <DEDUP_REMOVED lines=10> */
.L_x_51:


//--------------------- .nv.global.init           --------------------------
	.section	.nv.global.init,"aw",@progbits
	.align	4
.nv.global.init:
	.type		mrg32k3aM1SubSeq,@object
	.size		mrg32k3aM1SubSeq,(mrg32k3aM2SubSeq - mrg32k3aM1SubSeq)
mrg32k3aM1SubSeq:
        /*0000*/ 	.byte	0x0b, 0xcc, 0xee, 0x04, 0x73, 0x29, 0x8b, 0x6f, 0xf6, 0x53, 0x03, 0xf6, 0x23, 0xf6, 0xea, 0xda
        /* <DEDUP_REMOVED lines=125> */
	.type		mrg32k3aM2SubSeq,@object
	.size		mrg32k3aM2SubSeq,(mrg32k3aM1 - mrg32k3aM2SubSeq)
mrg32k3aM2SubSeq:
        /* <DEDUP_REMOVED lines=126> */
	.type		mrg32k3aM1,@object
	.size		mrg32k3aM1,(mrg32k3aM1Seq - mrg32k3aM1)
mrg32k3aM1:
        /* <DEDUP_REMOVED lines=144> */
	.type		mrg32k3aM1Seq,@object
	.size		mrg32k3aM1Seq,(mrg32k3aM2 - mrg32k3aM1Seq)
mrg32k3aM1Seq:
        /* <DEDUP_REMOVED lines=144> */
	.type		mrg32k3aM2,@object
	.size		mrg32k3aM2,(mrg32k3aM2Seq - mrg32k3aM2)
mrg32k3aM2:
        /* <DEDUP_REMOVED lines=144> */
	.type		mrg32k3aM2Seq,@object
	.size		mrg32k3aM2Seq,(precalc_xorwow_matrix - mrg32k3aM2Seq)
mrg32k3aM2Seq:
        /* <DEDUP_REMOVED lines=144> */
	.type		precalc_xorwow_matrix,@object
	.size		precalc_xorwow_matrix,(precalc_xorwow_offset_matrix - precalc_xorwow_matrix)
precalc_xorwow_matrix:
        /* <DEDUP_REMOVED lines=6400> */
	.type		precalc_xorwow_offset_matrix,@object
	.size		precalc_xorwow_offset_matrix,(.L_1 - precalc_xorwow_offset_matrix)
precalc_xorwow_offset_matrix:
        /* <DEDUP_REMOVED lines=6400> */
.L_1:


//--------------------- .nv.shared.reserved.0     --------------------------
	.section	.nv.shared.reserved.0,"aw",@nobits
	.weak		__nv_reservedSMEM_offset_0_alias
	.size		__nv_reservedSMEM_offset_0_alias, 0, 64
	.other		__nv_reservedSMEM_offset_0_alias,@"STO_CUDA_RESERVED_SHARED STV_DEFAULT"
__nv_reservedSMEM_offset_0_alias:
	.zero		0
	.zero		64


//--------------------- .nv.constant0._Z20rrt_iteration_kernelP4NodePiPK8ObstacleiP17curandStateXORWOWS1_S1_ --------------------------
	.section	.nv.constant0._Z20rrt_iteration_kernelP4NodePiPK8ObstacleiP17curandStateXORWOWS1_S1_,"a",@progbits
	.sectionflags	@""
	.align	4
.nv.constant0._Z20rrt_iteration_kernelP4NodePiPK8ObstacleiP17curandStateXORWOWS1_S1_:
	.zero		952


//--------------------- .nv.constant0._Z14initialize_rngP17curandStateXORWOWy --------------------------
	.section	.nv.constant0._Z14initialize_rngP17curandStateXORWOWy,"a",@progbits
	.sectionflags	@""
	.align	4
.nv.constant0._Z14initialize_rngP17curandStateXORWOWy:
	.zero		912


//--------------------- SYMBOLS --------------------------

	.type		.nv.reservedSmem.offset0,@object
	.size		.nv.reservedSmem.offset0,0x4
